//
// Generated by NVIDIA NVVM Compiler
//
// Compiler Build ID: CL-36424714
// Cuda compilation tools, release 13.0, V13.0.88
// Based on NVVM 20.0.0
//

.version 9.0
.target sm_100
.address_size 64

	// .globl	_Z14inmersa_kerneliiiiddPiS_S_PdS0_S0_S0_S0_S0_

.visible .entry _Z14inmersa_kerneliiiiddPiS_S_PdS0_S0_S0_S0_S0_(
	.param .u32 _Z14inmersa_kerneliiiiddPiS_S_PdS0_S0_S0_S0_S0__param_0,
	.param .u32 _Z14inmersa_kerneliiiiddPiS_S_PdS0_S0_S0_S0_S0__param_1,
	.param .u32 _Z14inmersa_kerneliiiiddPiS_S_PdS0_S0_S0_S0_S0__param_2,
	.param .u32 _Z14inmersa_kerneliiiiddPiS_S_PdS0_S0_S0_S0_S0__param_3,
	.param .f64 _Z14inmersa_kerneliiiiddPiS_S_PdS0_S0_S0_S0_S0__param_4,
	.param .f64 _Z14inmersa_kerneliiiiddPiS_S_PdS0_S0_S0_S0_S0__param_5,
	.param .u64 .ptr .align 1 _Z14inmersa_kerneliiiiddPiS_S_PdS0_S0_S0_S0_S0__param_6,
	.param .u64 .ptr .align 1 _Z14inmersa_kerneliiiiddPiS_S_PdS0_S0_S0_S0_S0__param_7,
	.param .u64 .ptr .align 1 _Z14inmersa_kerneliiiiddPiS_S_PdS0_S0_S0_S0_S0__param_8,
	.param .u64 .ptr .align 1 _Z14inmersa_kerneliiiiddPiS_S_PdS0_S0_S0_S0_S0__param_9,
	.param .u64 .ptr .align 1 _Z14inmersa_kerneliiiiddPiS_S_PdS0_S0_S0_S0_S0__param_10,
	.param .u64 .ptr .align 1 _Z14inmersa_kerneliiiiddPiS_S_PdS0_S0_S0_S0_S0__param_11,
	.param .u64 .ptr .align 1 _Z14inmersa_kerneliiiiddPiS_S_PdS0_S0_S0_S0_S0__param_12,
	.param .u64 .ptr .align 1 _Z14inmersa_kerneliiiiddPiS_S_PdS0_S0_S0_S0_S0__param_13,
	.param .u64 .ptr .align 1 _Z14inmersa_kerneliiiiddPiS_S_PdS0_S0_S0_S0_S0__param_14
)
{
	.reg .pred 	%p<17>;
	.reg .b32 	%r<56>;
	.reg .b64 	%rd<47>;
	.reg .b64 	%fd<160>;

	ld.param.u32 	%r10, [_Z14inmersa_kerneliiiiddPiS_S_PdS0_S0_S0_S0_S0__param_0];
	ld.param.u32 	%r11, [_Z14inmersa_kerneliiiiddPiS_S_PdS0_S0_S0_S0_S0__param_1];
	ld.param.u32 	%r13, [_Z14inmersa_kerneliiiiddPiS_S_PdS0_S0_S0_S0_S0__param_2];
	ld.param.u32 	%r12, [_Z14inmersa_kerneliiiiddPiS_S_PdS0_S0_S0_S0_S0__param_3];
	ld.param.f64 	%fd35, [_Z14inmersa_kerneliiiiddPiS_S_PdS0_S0_S0_S0_S0__param_4];
	ld.param.f64 	%fd36, [_Z14inmersa_kerneliiiiddPiS_S_PdS0_S0_S0_S0_S0__param_5];
	ld.param.u64 	%rd11, [_Z14inmersa_kerneliiiiddPiS_S_PdS0_S0_S0_S0_S0__param_6];
	cvta.to.global.u64 	%rd1, %rd11;
	mov.u32 	%r15, %ctaid.x;
	shl.b32 	%r16, %r15, 5;
	mov.u32 	%r17, %tid.x;
	add.s32 	%r1, %r16, %r17;
	mov.u32 	%r18, %ctaid.y;
	shl.b32 	%r19, %r18, 5;
	mov.u32 	%r20, %tid.y;
	add.s32 	%r21, %r19, %r20;
	setp.ge.s32 	%p1, %r1, %r11;
	setp.ge.s32 	%p2, %r21, %r13;
	or.pred  	%p3, %p1, %p2;
	@%p3 bra 	$L__BB0_20;
	mul.lo.s32 	%r3, %r11, %r21;
	add.s32 	%r4, %r3, %r1;
	mul.wide.s32 	%rd12, %r4, 4;
	add.s64 	%rd2, %rd1, %rd12;
	ld.global.u32 	%r5, [%rd2];
	setp.eq.s32 	%p4, %r5, 0;
	@%p4 bra 	$L__BB0_20;
	ld.param.u64 	%rd43, [_Z14inmersa_kerneliiiiddPiS_S_PdS0_S0_S0_S0_S0__param_10];
	ld.param.u64 	%rd42, [_Z14inmersa_kerneliiiiddPiS_S_PdS0_S0_S0_S0_S0__param_9];
	ld.param.u64 	%rd41, [_Z14inmersa_kerneliiiiddPiS_S_PdS0_S0_S0_S0_S0__param_8];
	ld.param.u64 	%rd40, [_Z14inmersa_kerneliiiiddPiS_S_PdS0_S0_S0_S0_S0__param_7];
	cvta.to.global.u64 	%rd13, %rd43;
	cvta.to.global.u64 	%rd14, %rd42;
	add.s32 	%r6, %r1, 1;
	add.s32 	%r7, %r1, -1;
	add.s32 	%r8, %r21, 1;
	add.s32 	%r22, %r3, %r11;
	add.s32 	%r9, %r21, -1;
	shl.b32 	%r23, %r11, 1;
	sub.s32 	%r24, %r22, %r23;
	add.s32 	%r25, %r24, %r1;
	ld.global.u32 	%r26, [%rd2+4];
	ld.global.u32 	%r27, [%rd2+-4];
	mul.wide.s32 	%rd15, %r11, 4;
	add.s64 	%rd16, %rd2, %rd15;
	ld.global.u32 	%r28, [%rd16];
	mul.wide.s32 	%rd17, %r25, 4;
	add.s64 	%rd18, %rd1, %rd17;
	ld.global.u32 	%r29, [%rd18];
	ld.global.u32 	%r30, [%rd16+4];
	ld.global.u32 	%r31, [%rd16+-4];
	ld.global.u32 	%r32, [%rd18+4];
	ld.global.u32 	%r33, [%rd18+-4];
	sub.s32 	%r34, %r5, %r26;
	cvt.rn.f64.s32 	%fd37, %r34;
	mul.f64 	%fd38, %fd37, 0d3FE0000000000000;
	abs.s32 	%r35, %r26;
	cvt.rn.f64.s32 	%fd39, %r35;
	mul.f64 	%fd1, %fd38, %fd39;
	sub.s32 	%r36, %r5, %r27;
	cvt.rn.f64.s32 	%fd40, %r36;
	mul.f64 	%fd41, %fd40, 0d3FE0000000000000;
	abs.s32 	%r37, %r27;
	cvt.rn.f64.s32 	%fd42, %r37;
	mul.f64 	%fd2, %fd41, %fd42;
	sub.s32 	%r38, %r5, %r28;
	cvt.rn.f64.s32 	%fd43, %r38;
	mul.f64 	%fd44, %fd43, 0d3FE0000000000000;
	abs.s32 	%r39, %r28;
	cvt.rn.f64.s32 	%fd45, %r39;
	mul.f64 	%fd3, %fd44, %fd45;
	sub.s32 	%r40, %r5, %r29;
	cvt.rn.f64.s32 	%fd46, %r40;
	mul.f64 	%fd47, %fd46, 0d3FE0000000000000;
	abs.s32 	%r41, %r29;
	cvt.rn.f64.s32 	%fd48, %r41;
	mul.f64 	%fd4, %fd47, %fd48;
	sub.s32 	%r42, %r5, %r30;
	cvt.rn.f64.s32 	%fd49, %r42;
	mul.f64 	%fd50, %fd49, 0d3FE0000000000000;
	abs.s32 	%r43, %r30;
	cvt.rn.f64.s32 	%fd51, %r43;
	mul.f64 	%fd5, %fd50, %fd51;
	sub.s32 	%r44, %r5, %r31;
	cvt.rn.f64.s32 	%fd52, %r44;
	mul.f64 	%fd53, %fd52, 0d3FE0000000000000;
	abs.s32 	%r45, %r31;
	cvt.rn.f64.s32 	%fd54, %r45;
	mul.f64 	%fd6, %fd53, %fd54;
	sub.s32 	%r46, %r5, %r32;
	cvt.rn.f64.s32 	%fd55, %r46;
	mul.f64 	%fd56, %fd55, 0d3FE0000000000000;
	abs.s32 	%r47, %r32;
	cvt.rn.f64.s32 	%fd57, %r47;
	mul.f64 	%fd7, %fd56, %fd57;
	sub.s32 	%r48, %r5, %r33;
	cvt.rn.f64.s32 	%fd58, %r48;
	mul.f64 	%fd59, %fd58, 0d3FE0000000000000;
	abs.s32 	%r49, %r33;
	cvt.rn.f64.s32 	%fd60, %r49;
	mul.f64 	%fd8, %fd59, %fd60;
	cvta.to.global.u64 	%rd19, %rd40;
	mul.wide.s32 	%rd20, %r4, 4;
	add.s64 	%rd21, %rd19, %rd20;
	ld.global.u32 	%r50, [%rd21];
	add.s32 	%r51, %r50, 1;
	setp.eq.s32 	%p5, %r50, 0;
	selp.b32 	%r52, %r12, %r50, %p5;
	add.s32 	%r53, %r12, -1;
	setp.eq.s32 	%p6, %r50, %r53;
	selp.b32 	%r54, 0, %r51, %p6;
	mul.wide.s32 	%rd22, %r54, 8;
	add.s64 	%rd23, %rd14, %rd22;
	ld.global.f64 	%fd61, [%rd23];
	add.s64 	%rd24, %rd13, %rd22;
	ld.global.f64 	%fd62, [%rd24];
	mul.wide.s32 	%rd25, %r52, 8;
	add.s64 	%rd26, %rd14, %rd25;
	ld.global.f64 	%fd63, [%rd26+-8];
	add.s64 	%rd27, %rd13, %rd25;
	ld.global.f64 	%fd64, [%rd27+-8];
	sub.f64 	%fd9, %fd61, %fd63;
	sub.f64 	%fd10, %fd62, %fd64;
	mul.f64 	%fd65, %fd10, %fd10;
	fma.rn.f64 	%fd66, %fd9, %fd9, %fd65;
	sqrt.rn.f64 	%fd67, %fd66;
	rcp.rn.f64 	%fd68, %fd67;
	setp.eq.f64 	%p7, %fd68, 0d0000000000000000;
	selp.f64 	%fd11, 0d3FF0000000000000, %fd68, %p7;
	mul.wide.s32 	%rd28, %r50, 8;
	add.s64 	%rd29, %rd14, %rd28;
	ld.global.f64 	%fd12, [%rd29];
	add.s64 	%rd30, %rd13, %rd28;
	ld.global.f64 	%fd13, [%rd30];
	cvta.to.global.u64 	%rd31, %rd41;
	add.s64 	%rd3, %rd31, %rd20;
	setp.ne.s32 	%p8, %r10, 0;
	@%p8 bra 	$L__BB0_20;
	ld.param.u64 	%rd46, [_Z14inmersa_kerneliiiiddPiS_S_PdS0_S0_S0_S0_S0__param_14];
	ld.param.u64 	%rd45, [_Z14inmersa_kerneliiiiddPiS_S_PdS0_S0_S0_S0_S0__param_13];
	ld.global.u32 	%r55, [%rd3];
	cvta.to.global.u64 	%rd32, %rd45;
	mul.wide.s32 	%rd33, %r55, 8;
	add.s64 	%rd34, %rd32, %rd33;
	ld.global.f64 	%fd14, [%rd34];
	cvta.to.global.u64 	%rd35, %rd46;
	add.s64 	%rd36, %rd35, %rd33;
	ld.global.f64 	%fd70, [%rd36];
	mul.f64 	%fd71, %fd10, %fd11;
	mul.f64 	%fd15, %fd71, %fd70;
	mul.f64 	%fd72, %fd9, %fd11;
	mul.f64 	%fd16, %fd72, %fd70;
	mul.f64 	%fd73, %fd35, %fd35;
	mov.f64 	%fd74, 0d4000000000000000;
	div.rn.f64 	%fd75, %fd74, %fd73;
	div.rn.f64 	%fd17, %fd75, 0d4028000000000000;
	mov.f64 	%fd76, 0d4020000000000000;
	div.rn.f64 	%fd77, %fd76, %fd73;
	div.rn.f64 	%fd18, %fd77, 0d4028000000000000;
	setp.eq.f64 	%p9, %fd1, 0d0000000000000000;
	mov.f64 	%fd153, 0d0000000000000000;
	@%p9 bra 	$L__BB0_5;
	cvt.rn.f64.s32 	%fd78, %r6;
	mul.f64 	%fd79, %fd35, %fd78;
	cvt.rn.f64.u32 	%fd80, %r21;
	mul.f64 	%fd81, %fd36, %fd80;
	mul.f64 	%fd82, %fd18, %fd1;
	sub.f64 	%fd83, %fd79, %fd12;
	fma.rn.f64 	%fd84, %fd15, %fd83, %fd14;
	sub.f64 	%fd85, %fd81, %fd13;
	fma.rn.f64 	%fd86, %fd16, %fd85, %fd84;
	fma.rn.f64 	%fd153, %fd82, %fd86, 0d0000000000000000;
$L__BB0_5:
	setp.eq.f64 	%p10, %fd2, 0d0000000000000000;
	@%p10 bra 	$L__BB0_7;
	cvt.rn.f64.s32 	%fd87, %r7;
	mul.f64 	%fd88, %fd35, %fd87;
	cvt.rn.f64.u32 	%fd89, %r21;
	mul.f64 	%fd90, %fd36, %fd89;
	mul.f64 	%fd91, %fd18, %fd2;
	sub.f64 	%fd92, %fd88, %fd12;
	fma.rn.f64 	%fd93, %fd15, %fd92, %fd14;
	sub.f64 	%fd94, %fd90, %fd13;
	fma.rn.f64 	%fd95, %fd16, %fd94, %fd93;
	fma.rn.f64 	%fd153, %fd91, %fd95, %fd153;
$L__BB0_7:
	setp.eq.f64 	%p11, %fd3, 0d0000000000000000;
	@%p11 bra 	$L__BB0_9;
	cvt.rn.f64.s32 	%fd96, %r1;
	mul.f64 	%fd97, %fd35, %fd96;
	cvt.rn.f64.u32 	%fd98, %r8;
	mul.f64 	%fd99, %fd36, %fd98;
	mul.f64 	%fd100, %fd18, %fd3;
	sub.f64 	%fd101, %fd97, %fd12;
	fma.rn.f64 	%fd102, %fd15, %fd101, %fd14;
	sub.f64 	%fd103, %fd99, %fd13;
	fma.rn.f64 	%fd104, %fd16, %fd103, %fd102;
	fma.rn.f64 	%fd153, %fd100, %fd104, %fd153;
$L__BB0_9:
	setp.eq.f64 	%p12, %fd4, 0d0000000000000000;
	@%p12 bra 	$L__BB0_11;
	cvt.rn.f64.s32 	%fd105, %r1;
	mul.f64 	%fd106, %fd35, %fd105;
	cvt.rn.f64.s32 	%fd107, %r9;
	mul.f64 	%fd108, %fd36, %fd107;
	mul.f64 	%fd109, %fd18, %fd4;
	sub.f64 	%fd110, %fd106, %fd12;
	fma.rn.f64 	%fd111, %fd15, %fd110, %fd14;
	sub.f64 	%fd112, %fd108, %fd13;
	fma.rn.f64 	%fd113, %fd16, %fd112, %fd111;
	fma.rn.f64 	%fd153, %fd109, %fd113, %fd153;
$L__BB0_11:
	setp.eq.f64 	%p13, %fd5, 0d0000000000000000;
	@%p13 bra 	$L__BB0_13;
	cvt.rn.f64.s32 	%fd114, %r6;
	mul.f64 	%fd115, %fd35, %fd114;
	cvt.rn.f64.u32 	%fd116, %r8;
	mul.f64 	%fd117, %fd36, %fd116;
	mul.f64 	%fd118, %fd17, %fd5;
	sub.f64 	%fd119, %fd115, %fd12;
	fma.rn.f64 	%fd120, %fd15, %fd119, %fd14;
	sub.f64 	%fd121, %fd117, %fd13;
	fma.rn.f64 	%fd122, %fd16, %fd121, %fd120;
	fma.rn.f64 	%fd153, %fd118, %fd122, %fd153;
$L__BB0_13:
	setp.eq.f64 	%p14, %fd6, 0d0000000000000000;
	@%p14 bra 	$L__BB0_15;
	cvt.rn.f64.s32 	%fd123, %r7;
	mul.f64 	%fd124, %fd35, %fd123;
	cvt.rn.f64.u32 	%fd125, %r8;
	mul.f64 	%fd126, %fd36, %fd125;
	mul.f64 	%fd127, %fd17, %fd6;
	sub.f64 	%fd128, %fd124, %fd12;
	fma.rn.f64 	%fd129, %fd15, %fd128, %fd14;
	sub.f64 	%fd130, %fd126, %fd13;
	fma.rn.f64 	%fd131, %fd16, %fd130, %fd129;
	fma.rn.f64 	%fd153, %fd127, %fd131, %fd153;
$L__BB0_15:
	setp.eq.f64 	%p15, %fd7, 0d0000000000000000;
	@%p15 bra 	$L__BB0_17;
	cvt.rn.f64.s32 	%fd132, %r6;
	mul.f64 	%fd133, %fd35, %fd132;
	cvt.rn.f64.s32 	%fd134, %r9;
	mul.f64 	%fd135, %fd36, %fd134;
	mul.f64 	%fd136, %fd17, %fd7;
	sub.f64 	%fd137, %fd133, %fd12;
	fma.rn.f64 	%fd138, %fd15, %fd137, %fd14;
	sub.f64 	%fd139, %fd135, %fd13;
	fma.rn.f64 	%fd140, %fd16, %fd139, %fd138;
	fma.rn.f64 	%fd153, %fd136, %fd140, %fd153;
$L__BB0_17:
	setp.eq.f64 	%p16, %fd8, 0d0000000000000000;
	@%p16 bra 	$L__BB0_19;
	cvt.rn.f64.s32 	%fd141, %r7;
	mul.f64 	%fd142, %fd35, %fd141;
	cvt.rn.f64.s32 	%fd143, %r9;
	mul.f64 	%fd144, %fd36, %fd143;
	mul.f64 	%fd145, %fd17, %fd8;
	sub.f64 	%fd146, %fd142, %fd12;
	fma.rn.f64 	%fd147, %fd15, %fd146, %fd14;
	sub.f64 	%fd148, %fd144, %fd13;
	fma.rn.f64 	%fd149, %fd16, %fd148, %fd147;
	fma.rn.f64 	%fd153, %fd145, %fd149, %fd153;
$L__BB0_19:
	ld.param.u64 	%rd44, [_Z14inmersa_kerneliiiiddPiS_S_PdS0_S0_S0_S0_S0__param_12];
	cvta.to.global.u64 	%rd37, %rd44;
	mul.wide.s32 	%rd38, %r4, 8;
	add.s64 	%rd39, %rd37, %rd38;
	ld.global.f64 	%fd150, [%rd39];
	sub.f64 	%fd151, %fd150, %fd153;
	st.global.f64 	[%rd39], %fd151;
$L__BB0_20:
	ret;

}
	// .globl	_Z12relax_kerneliiiddddPdS_S_S_S_S_i
.visible .entry _Z12relax_kerneliiiddddPdS_S_S_S_S_i(
	.param .u32 _Z12relax_kerneliiiddddPdS_S_S_S_S_i_param_0,
	.param .u32 _Z12relax_kerneliiiddddPdS_S_S_S_S_i_param_1,
	.param .u32 _Z12relax_kerneliiiddddPdS_S_S_S_S_i_param_2,
	.param .f64 _Z12relax_kerneliiiddddPdS_S_S_S_S_i_param_3,
	.param .f64 _Z12relax_kerneliiiddddPdS_S_S_S_S_i_param_4,
	.param .f64 _Z12relax_kerneliiiddddPdS_S_S_S_S_i_param_5,
	.param .f64 _Z12relax_kerneliiiddddPdS_S_S_S_S_i_param_6,
	.param .u64 .ptr .align 1 _Z12relax_kerneliiiddddPdS_S_S_S_S_i_param_7,
	.param .u64 .ptr .align 1 _Z12relax_kerneliiiddddPdS_S_S_S_S_i_param_8,
	.param .u64 .ptr .align 1 _Z12relax_kerneliiiddddPdS_S_S_S_S_i_param_9,
	.param .u64 .ptr .align 1 _Z12relax_kerneliiiddddPdS_S_S_S_S_i_param_10,
	.param .u64 .ptr .align 1 _Z12relax_kerneliiiddddPdS_S_S_S_S_i_param_11,
	.param .u64 .ptr .align 1 _Z12relax_kerneliiiddddPdS_S_S_S_S_i_param_12,
	.param .u32 _Z12relax_kerneliiiddddPdS_S_S_S_S_i_param_13
)
{
	.reg .pred 	%p<14>;
	.reg .b32 	%r<52>;
	.reg .b64 	%rd<49>;
	.reg .b64 	%fd<69>;

	ld.param.u32 	%r4, [_Z12relax_kerneliiiddddPdS_S_S_S_S_i_param_0];
	ld.param.u32 	%r5, [_Z12relax_kerneliiiddddPdS_S_S_S_S_i_param_1];
	ld.param.u32 	%r8, [_Z12relax_kerneliiiddddPdS_S_S_S_S_i_param_2];
	ld.param.f64 	%fd5, [_Z12relax_kerneliiiddddPdS_S_S_S_S_i_param_5];
	ld.param.f64 	%fd6, [_Z12relax_kerneliiiddddPdS_S_S_S_S_i_param_6];
	ld.param.u64 	%rd7, [_Z12relax_kerneliiiddddPdS_S_S_S_S_i_param_8];
	ld.param.u64 	%rd5, [_Z12relax_kerneliiiddddPdS_S_S_S_S_i_param_10];
	ld.param.u64 	%rd8, [_Z12relax_kerneliiiddddPdS_S_S_S_S_i_param_11];
	ld.param.u64 	%rd6, [_Z12relax_kerneliiiddddPdS_S_S_S_S_i_param_12];
	ld.param.u32 	%r7, [_Z12relax_kerneliiiddddPdS_S_S_S_S_i_param_13];
	cvta.to.global.u64 	%rd1, %rd7;
	cvta.to.global.u64 	%rd2, %rd8;
	mov.u32 	%r9, %ctaid.x;
	shl.b32 	%r10, %r9, 5;
	mov.u32 	%r11, %tid.x;
	add.s32 	%r1, %r10, %r11;
	mov.u32 	%r12, %ctaid.y;
	shl.b32 	%r13, %r12, 5;
	mov.u32 	%r14, %tid.y;
	add.s32 	%r15, %r13, %r14;
	setp.ge.s32 	%p1, %r1, %r5;
	setp.ge.s32 	%p2, %r15, %r8;
	or.pred  	%p3, %p1, %p2;
	@%p3 bra 	$L__BB1_7;
	rem.s32 	%r16, %r1, %r4;
	setp.ne.s32 	%p4, %r16, 0;
	@%p4 bra 	$L__BB1_6;
	rem.s32 	%r17, %r15, %r4;
	setp.ne.s32 	%p5, %r17, 0;
	@%p5 bra 	$L__BB1_6;
	ld.param.u64 	%rd48, [_Z12relax_kerneliiiddddPdS_S_S_S_S_i_param_9];
	ld.param.u64 	%rd47, [_Z12relax_kerneliiiddddPdS_S_S_S_S_i_param_7];
	ld.param.f64 	%fd68, [_Z12relax_kerneliiiddddPdS_S_S_S_S_i_param_4];
	ld.param.f64 	%fd67, [_Z12relax_kerneliiiddddPdS_S_S_S_S_i_param_3];
	mul.lo.s32 	%r28, %r5, %r15;
	add.s32 	%r3, %r28, %r1;
	sub.s32 	%r29, %r3, %r4;
	mul.lo.s32 	%r30, %r5, %r4;
	sub.s32 	%r31, %r3, %r30;
	add.s32 	%r32, %r3, %r4;
	add.s32 	%r33, %r32, %r30;
	add.s32 	%r34, %r29, %r30;
	sub.s32 	%r35, %r32, %r30;
	add.s32 	%r36, %r30, %r4;
	sub.s32 	%r37, %r3, %r36;
	setp.eq.s32 	%p6, %r1, 0;
	selp.b32 	%r38, %r28, %r29, %p6;
	selp.b32 	%r39, %r28, %r34, %p6;
	selp.b32 	%r40, %r28, %r37, %p6;
	setp.eq.s32 	%p7, %r15, 0;
	selp.b32 	%r41, %r1, %r31, %p7;
	selp.b32 	%r42, %r1, %r35, %p7;
	selp.b32 	%r43, %r1, %r40, %p7;
	add.s32 	%r44, %r5, -1;
	setp.eq.s32 	%p8, %r1, %r44;
	selp.b32 	%r45, 0, %r4, %p8;
	selp.b32 	%r46, %r3, %r42, %p8;
	add.s32 	%r47, %r8, -1;
	setp.eq.s32 	%p9, %r15, %r47;
	selp.b32 	%r48, 0, %r30, %p9;
	or.pred  	%p10, %p8, %p9;
	selp.b32 	%r49, %r3, %r33, %p10;
	selp.b32 	%r50, %r3, %r39, %p9;
	cvt.rn.f64.s32 	%fd37, %r4;
	mul.f64 	%fd38, %fd5, %fd37;
	mul.lo.s32 	%r51, %r4, %r4;
	cvt.rn.f64.u32 	%fd39, %r51;
	mul.f64 	%fd40, %fd68, %fd39;
	mul.wide.s32 	%rd20, %r3, 8;
	add.s64 	%rd21, %rd2, %rd20;
	ld.global.f64 	%fd41, [%rd21];
	mul.wide.s32 	%rd22, %r45, 8;
	add.s64 	%rd23, %rd21, %rd22;
	ld.global.f64 	%fd42, [%rd23];
	mul.wide.s32 	%rd24, %r38, 8;
	add.s64 	%rd25, %rd2, %rd24;
	ld.global.f64 	%fd43, [%rd25];
	mul.wide.s32 	%rd26, %r48, 8;
	add.s64 	%rd27, %rd21, %rd26;
	ld.global.f64 	%fd44, [%rd27];
	mul.wide.s32 	%rd28, %r41, 8;
	add.s64 	%rd29, %rd2, %rd28;
	ld.global.f64 	%fd45, [%rd29];
	mul.wide.s32 	%rd30, %r49, 8;
	add.s64 	%rd31, %rd2, %rd30;
	ld.global.f64 	%fd46, [%rd31];
	mul.wide.s32 	%rd32, %r50, 8;
	add.s64 	%rd33, %rd2, %rd32;
	ld.global.f64 	%fd47, [%rd33];
	mul.wide.s32 	%rd34, %r46, 8;
	add.s64 	%rd35, %rd2, %rd34;
	ld.global.f64 	%fd48, [%rd35];
	mul.wide.s32 	%rd36, %r43, 8;
	add.s64 	%rd37, %rd2, %rd36;
	ld.global.f64 	%fd49, [%rd37];
	cvta.to.global.u64 	%rd38, %rd48;
	add.s64 	%rd39, %rd38, %rd20;
	ld.global.f64 	%fd50, [%rd39];
	add.f64 	%fd51, %fd46, %fd46;
	fma.rn.f64 	%fd52, %fd44, 0d4020000000000000, %fd51;
	fma.rn.f64 	%fd53, %fd47, 0d4000000000000000, %fd52;
	fma.rn.f64 	%fd54, %fd42, 0d4020000000000000, %fd53;
	fma.rn.f64 	%fd55, %fd41, 0dC044000000000000, %fd54;
	fma.rn.f64 	%fd56, %fd43, 0d4020000000000000, %fd55;
	fma.rn.f64 	%fd57, %fd48, 0d4000000000000000, %fd56;
	fma.rn.f64 	%fd58, %fd45, 0d4020000000000000, %fd57;
	fma.rn.f64 	%fd59, %fd49, 0d4000000000000000, %fd58;
	mul.f64 	%fd60, %fd38, %fd38;
	div.rn.f64 	%fd61, %fd59, %fd60;
	div.rn.f64 	%fd62, %fd61, 0d4028000000000000;
	add.f64 	%fd63, %fd50, %fd62;
	or.pred  	%p11, %p6, %p7;
	or.pred  	%p12, %p10, %p11;
	mul.f64 	%fd64, %fd67, %fd40;
	mul.f64 	%fd65, %fd64, %fd63;
	selp.f64 	%fd66, 0d0000000000000000, %fd65, %p12;
	selp.f64 	%fd1, 0d0000000000000000, %fd63, %p12;
	add.f64 	%fd2, %fd41, %fd66;
	cvta.to.global.u64 	%rd40, %rd47;
	add.s64 	%rd41, %rd40, %rd20;
	st.global.f64 	[%rd41], %fd66;
	setp.ne.s32 	%p13, %r7, 0;
	@%p13 bra 	$L__BB1_5;
	add.s64 	%rd43, %rd1, %rd20;
	st.global.f64 	[%rd43], %fd2;
$L__BB1_5:
	cvta.to.global.u64 	%rd44, %rd5;
	add.s64 	%rd46, %rd44, %rd20;
	st.global.f64 	[%rd46], %fd1;
	bra.uni 	$L__BB1_7;
$L__BB1_6:
	cvta.to.global.u64 	%rd9, %rd6;
	mad.lo.s32 	%r18, %r5, %r15, %r1;
	cvt.rn.f64.s32 	%fd7, %r1;
	cvt.rn.f64.s32 	%fd8, %r4;
	div.rn.f64 	%fd9, %fd7, %fd8;
	cvt.rzi.s32.f64 	%r19, %fd9;
	mul.lo.s32 	%r20, %r19, %r4;
	cvt.rn.f64.u32 	%fd10, %r15;
	div.rn.f64 	%fd11, %fd10, %fd8;
	cvt.rzi.s32.f64 	%r21, %fd11;
	mul.lo.s32 	%r22, %r21, %r4;
	add.s32 	%r23, %r22, %r4;
	mul.f64 	%fd12, %fd5, %fd8;
	mul.f64 	%fd13, %fd6, %fd8;
	mul.wide.s32 	%rd10, %r18, 8;
	add.s64 	%rd11, %rd2, %rd10;
	ld.global.f64 	%fd14, [%rd11];
	mad.lo.s32 	%r24, %r22, %r5, %r20;
	mul.wide.s32 	%rd12, %r24, 8;
	add.s64 	%rd13, %rd9, %rd12;
	ld.global.f64 	%fd15, [%rd13];
	mul.wide.s32 	%rd14, %r4, 8;
	add.s64 	%rd15, %rd13, %rd14;
	ld.global.f64 	%fd16, [%rd15];
	mad.lo.s32 	%r25, %r23, %r5, %r20;
	mul.wide.s32 	%rd16, %r25, 8;
	add.s64 	%rd17, %rd9, %rd16;
	ld.global.f64 	%fd17, [%rd17];
	add.s64 	%rd18, %rd17, %rd14;
	ld.global.f64 	%fd18, [%rd18];
	sub.s32 	%r26, %r1, %r20;
	cvt.rn.f64.s32 	%fd19, %r26;
	mul.f64 	%fd20, %fd5, %fd19;
	div.rn.f64 	%fd21, %fd20, %fd12;
	mov.f64 	%fd22, 0d3FF0000000000000;
	sub.f64 	%fd23, %fd22, %fd21;
	sub.s32 	%r27, %r15, %r22;
	cvt.rn.f64.s32 	%fd24, %r27;
	mul.f64 	%fd25, %fd6, %fd24;
	div.rn.f64 	%fd26, %fd25, %fd13;
	sub.f64 	%fd27, %fd22, %fd26;
	mul.f64 	%fd28, %fd23, %fd27;
	mul.f64 	%fd29, %fd21, %fd27;
	mul.f64 	%fd30, %fd29, %fd16;
	fma.rn.f64 	%fd31, %fd28, %fd15, %fd30;
	mul.f64 	%fd32, %fd26, %fd23;
	fma.rn.f64 	%fd33, %fd32, %fd17, %fd31;
	mul.f64 	%fd34, %fd21, %fd26;
	fma.rn.f64 	%fd35, %fd34, %fd18, %fd33;
	add.f64 	%fd36, %fd14, %fd35;
	add.s64 	%rd19, %rd1, %rd10;
	st.global.f64 	[%rd19], %fd36;
$L__BB1_7:
	ret;

}
	// .globl	_Z15restrict_kerneliiiPdS_
.visible .entry _Z15restrict_kerneliiiPdS_(
	.param .u32 _Z15restrict_kerneliiiPdS__param_0,
	.param .u32 _Z15restrict_kerneliiiPdS__param_1,
	.param .u32 _Z15restrict_kerneliiiPdS__param_2,
	.param .u64 .ptr .align 1 _Z15restrict_kerneliiiPdS__param_3,
	.param .u64 .ptr .align 1 _Z15restrict_kerneliiiPdS__param_4
)
{
	.reg .pred 	%p<6>;
	.reg .b32 	%r<36>;
	.reg .b64 	%rd<25>;
	.reg .b64 	%fd<19>;

	ld.param.u32 	%r3, [_Z15restrict_kerneliiiPdS__param_0];
	ld.param.u32 	%r4, [_Z15restrict_kerneliiiPdS__param_1];
	ld.param.u32 	%r6, [_Z15restrict_kerneliiiPdS__param_2];
	ld.param.u64 	%rd2, [_Z15restrict_kerneliiiPdS__param_4];
	mov.u32 	%r7, %ctaid.x;
	shl.b32 	%r8, %r7, 5;
	mov.u32 	%r9, %tid.x;
	add.s32 	%r1, %r8, %r9;
	mov.u32 	%r10, %ctaid.y;
	shl.b32 	%r11, %r10, 5;
	mov.u32 	%r12, %tid.y;
	add.s32 	%r13, %r11, %r12;
	setp.ge.s32 	%p1, %r1, %r4;
	setp.ge.s32 	%p2, %r13, %r6;
	or.pred  	%p3, %p1, %p2;
	@%p3 bra 	$L__BB2_2;
	ld.param.u64 	%rd24, [_Z15restrict_kerneliiiPdS__param_3];
	cvta.to.global.u64 	%rd3, %rd2;
	cvta.to.global.u64 	%rd4, %rd24;
	mul.lo.s32 	%r14, %r4, %r13;
	add.s32 	%r15, %r14, %r1;
	sub.s32 	%r16, %r1, %r3;
	sub.s32 	%r17, %r13, %r3;
	add.s32 	%r18, %r1, %r3;
	add.s32 	%r19, %r13, %r3;
	max.s32 	%r20, %r16, 0;
	max.s32 	%r21, %r17, 0;
	setp.lt.s32 	%p4, %r18, %r4;
	add.s32 	%r22, %r4, -1;
	selp.b32 	%r23, %r18, %r22, %p4;
	setp.lt.s32 	%p5, %r19, %r6;
	add.s32 	%r24, %r6, -1;
	selp.b32 	%r25, %r19, %r24, %p5;
	mul.lo.s32 	%r26, %r21, %r4;
	add.s32 	%r27, %r26, %r20;
	add.s32 	%r28, %r20, %r14;
	mul.lo.s32 	%r29, %r25, %r4;
	add.s32 	%r30, %r29, %r20;
	add.s32 	%r31, %r26, %r1;
	add.s32 	%r32, %r29, %r1;
	add.s32 	%r33, %r23, %r26;
	add.s32 	%r34, %r23, %r14;
	add.s32 	%r35, %r29, %r23;
	mul.wide.s32 	%rd5, %r15, 8;
	add.s64 	%rd6, %rd3, %rd5;
	ld.global.f64 	%fd1, [%rd6];
	mul.wide.s32 	%rd7, %r27, 8;
	add.s64 	%rd8, %rd3, %rd7;
	ld.global.f64 	%fd2, [%rd8];
	mul.wide.s32 	%rd9, %r28, 8;
	add.s64 	%rd10, %rd3, %rd9;
	ld.global.f64 	%fd3, [%rd10];
	mul.wide.s32 	%rd11, %r30, 8;
	add.s64 	%rd12, %rd3, %rd11;
	ld.global.f64 	%fd4, [%rd12];
	mul.wide.s32 	%rd13, %r31, 8;
	add.s64 	%rd14, %rd3, %rd13;
	ld.global.f64 	%fd5, [%rd14];
	mul.wide.s32 	%rd15, %r32, 8;
	add.s64 	%rd16, %rd3, %rd15;
	ld.global.f64 	%fd6, [%rd16];
	mul.wide.s32 	%rd17, %r33, 8;
	add.s64 	%rd18, %rd3, %rd17;
	ld.global.f64 	%fd7, [%rd18];
	mul.wide.s32 	%rd19, %r34, 8;
	add.s64 	%rd20, %rd3, %rd19;
	ld.global.f64 	%fd8, [%rd20];
	mul.wide.s32 	%rd21, %r35, 8;
	add.s64 	%rd22, %rd3, %rd21;
	ld.global.f64 	%fd9, [%rd22];
	add.f64 	%fd10, %fd2, %fd4;
	add.f64 	%fd11, %fd10, %fd7;
	add.f64 	%fd12, %fd11, %fd9;
	fma.rn.f64 	%fd13, %fd12, 0d3FD0000000000000, %fd1;
	add.f64 	%fd14, %fd3, %fd5;
	add.f64 	%fd15, %fd14, %fd6;
	add.f64 	%fd16, %fd15, %fd8;
	fma.rn.f64 	%fd17, %fd16, 0d3FE0000000000000, %fd13;
	mul.f64 	%fd18, %fd17, 0d3FD0000000000000;
	add.s64 	%rd23, %rd4, %rd5;
	st.global.f64 	[%rd23], %fd18;
$L__BB2_2:
	ret;

}
	// .globl	_Z11suma_kerneliiPdS_
.visible .entry _Z11suma_kerneliiPdS_(
	.param .u32 _Z11suma_kerneliiPdS__param_0,
	.param .u32 _Z11suma_kerneliiPdS__param_1,
	.param .u64 .ptr .align 1 _Z11suma_kerneliiPdS__param_2,
	.param .u64 .ptr .align 1 _Z11suma_kerneliiPdS__param_3
)
{
	.reg .pred 	%p<4>;
	.reg .b32 	%r<14>;
	.reg .b64 	%rd<9>;
	.reg .b64 	%fd<4>;

	ld.param.u32 	%r2, [_Z11suma_kerneliiPdS__param_0];
	ld.param.u32 	%r3, [_Z11suma_kerneliiPdS__param_1];
	ld.param.u64 	%rd1, [_Z11suma_kerneliiPdS__param_2];
	ld.param.u64 	%rd2, [_Z11suma_kerneliiPdS__param_3];
	mov.u32 	%r5, %ctaid.x;
	shl.b32 	%r6, %r5, 5;
	mov.u32 	%r7, %tid.x;
	add.s32 	%r8, %r6, %r7;
	mov.u32 	%r9, %ctaid.y;
	shl.b32 	%r10, %r9, 5;
	mov.u32 	%r11, %tid.y;
	add.s32 	%r12, %r10, %r11;
	mad.lo.s32 	%r1, %r12, %r2, %r8;
	setp.ge.s32 	%p1, %r8, %r2;
	setp.ge.s32 	%p2, %r12, %r3;
	or.pred  	%p3, %p1, %p2;
	@%p3 bra 	$L__BB3_2;
	cvta.to.global.u64 	%rd3, %rd1;
	cvta.to.global.u64 	%rd4, %rd2;
	mul.wide.s32 	%rd5, %r1, 8;
	add.s64 	%rd6, %rd3, %rd5;
	ld.global.f64 	%fd1, [%rd6];
	add.s64 	%rd7, %rd4, %rd5;
	ld.global.f64 	%fd2, [%rd7];
	add.f64 	%fd3, %fd1, %fd2;
	st.global.f64 	[%rd7], %fd3;
	mov.b64 	%rd8, 0;
	st.global.u64 	[%rd6], %rd8;
$L__BB3_2:
	ret;

}
	// .globl	_Z16apply_BCs_kerneliiPdS_
.visible .entry _Z16apply_BCs_kerneliiPdS_(
	.param .u32 _Z16apply_BCs_kerneliiPdS__param_0,
	.param .u32 _Z16apply_BCs_kerneliiPdS__param_1,
	.param .u64 .ptr .align 1 _Z16apply_BCs_kerneliiPdS__param_2,
	.param .u64 .ptr .align 1 _Z16apply_BCs_kerneliiPdS__param_3
)
{
	.reg .pred 	%p<11>;
	.reg .b32 	%r<16>;
	.reg .b64 	%rd<9>;

	ld.param.u32 	%r3, [_Z16apply_BCs_kerneliiPdS__param_0];
	ld.param.u32 	%r5, [_Z16apply_BCs_kerneliiPdS__param_1];
	ld.param.u64 	%rd1, [_Z16apply_BCs_kerneliiPdS__param_2];
	ld.param.u64 	%rd2, [_Z16apply_BCs_kerneliiPdS__param_3];
	mov.u32 	%r6, %ctaid.x;
	shl.b32 	%r7, %r6, 5;
	mov.u32 	%r8, %tid.x;
	add.s32 	%r1, %r7, %r8;
	mov.u32 	%r9, %ctaid.y;
	shl.b32 	%r10, %r9, 5;
	mov.u32 	%r11, %tid.y;
	add.s32 	%r12, %r10, %r11;
	setp.ge.s32 	%p1, %r1, %r3;
	setp.ge.s32 	%p2, %r12, %r5;
	or.pred  	%p3, %p1, %p2;
	@%p3 bra 	$L__BB4_3;
	setp.ne.s32 	%p4, %r1, 0;
	add.s32 	%r13, %r3, -1;
	setp.ne.s32 	%p5, %r1, %r13;
	and.pred  	%p6, %p4, %p5;
	setp.ne.s32 	%p7, %r12, 0;
	and.pred  	%p8, %p7, %p6;
	add.s32 	%r14, %r5, -1;
	setp.ne.s32 	%p9, %r12, %r14;
	and.pred  	%p10, %p8, %p9;
	@%p10 bra 	$L__BB4_3;
	mad.lo.s32 	%r15, %r12, %r3, %r1;
	cvta.to.global.u64 	%rd3, %rd1;
	mul.wide.s32 	%rd4, %r15, 8;
	add.s64 	%rd5, %rd3, %rd4;
	mov.b64 	%rd6, 0;
	st.global.u64 	[%rd5], %rd6;
	cvta.to.global.u64 	%rd7, %rd2;
	add.s64 	%rd8, %rd7, %rd4;
	st.global.u64 	[%rd8], %rd6;
$L__BB4_3:
	ret;

}


// ===== COMPILED SASS (sm_100) =====

	.target	sm_100

	.elftype	@"ET_EXEC"


//--------------------- .note.nv.tkinfo           --------------------------
	.section	.note.nv.tkinfo,"",@"SHT_NOTE"
	.sectionflags	@"SHF_NOTE_NV_TKINFO"
	.tkinfo
        /*0018*/ 	.word	0x00000002
        /*0030*/ 	.string	""
        /*0030*/ 	.string	"ptxas"
        /*0030*/ 	.string	"Cuda compilation tools, release 13.0, V13.0.88"
        /*0030*/ 	.string	"Build cuda_13.0.r13.0/compiler.36424714_0"
        /*0030*/ 	.string	"-arch sm_100 -m 64 "



//--------------------- .note.nv.cuinfo           --------------------------
	.section	.note.nv.cuinfo,"",@"SHT_NOTE"
	.sectionflags	@"SHF_NOTE_NV_CUINFO"
        /*0018*/ 	.short	0x0002
        /*001a*/ 	.short	0x0064
        /*001c*/ 	.short	0x0082
	.zero		2


//--------------------- .nv.info                  --------------------------
	.section	.nv.info,"",@"SHT_CUDA_INFO"
	.align	4


	//----- nvinfo : EIATTR_REGCOUNT
	.align		4
        /*0000*/ 	.byte	0x04, 0x2f
        /*0002*/ 	.short	(.L_1 - .L_0)
	.align		4
.L_0:
        /*0004*/ 	.word	index@(_Z14inmersa_kerneliiiiddPiS_S_PdS0_S0_S0_S0_S0_)
        /*0008*/ 	.word	0x0000002c


	//----- nvinfo : EIATTR_FRAME_SIZE
	.align		4
.L_1:
        /*000c*/ 	.byte	0x04, 0x11
        /*000e*/ 	.short	(.L_3 - .L_2)
	.align		4
.L_2:
        /*0010*/ 	.word	index@($__internal_3_$__cuda_sm20_dsqrt_rn_f64_mediumpath_v1)
        /*0014*/ 	.word	0x00000000


	//----- nvinfo : EIATTR_FRAME_SIZE
	.align		4
.L_3:
        /*0018*/ 	.byte	0x04, 0x11
        /*001a*/ 	.short	(.L_5 - .L_4)
	.align		4
.L_4:
        /*001c*/ 	.word	index@($__internal_2_$__cuda_sm20_div_rn_f64_full)
        /*0020*/ 	.word	0x00000000


	//----- nvinfo : EIATTR_FRAME_SIZE
	.align		4
.L_5:
        /*0024*/ 	.byte	0x04, 0x11
        /*0026*/ 	.short	(.L_7 - .L_6)
	.align		4
.L_6:
        /*0028*/ 	.word	index@($__internal_1_$__cuda_sm20_dblrcp_rn_slowpath_v3)
        /*002c*/ 	.word	0x00000000


	//----- nvinfo : EIATTR_FRAME_SIZE
	.align		4
.L_7:
        /*0030*/ 	.byte	0x04, 0x11
        /*0032*/ 	.short	(.L_9 - .L_8)
	.align		4
.L_8:
        /*0034*/ 	.word	index@(_Z14inmersa_kerneliiiiddPiS_S_PdS0_S0_S0_S0_S0_)
        /*0038*/ 	.word	0x00000000


	//----- nvinfo : EIATTR_REGCOUNT
	.align		4
.L_9:
        /*003c*/ 	.byte	0x04, 0x2f
        /*003e*/ 	.short	(.L_11 - .L_10)
	.align		4
.L_10:
        /*0040*/ 	.word	index@(_Z12relax_kerneliiiddddPdS_S_S_S_S_i)
        /*0044*/ 	.word	0x00000028


	//----- nvinfo : EIATTR_FRAME_SIZE
	.align		4
.L_11:
        /*0048*/ 	.byte	0x04, 0x11
        /*004a*/ 	.short	(.L_13 - .L_12)
	.align		4
.L_12:
        /*004c*/ 	.word	index@($__internal_0_$__cuda_sm20_div_rn_f64_full)
        /*0050*/ 	.word	0x00000000


	//----- nvinfo : EIATTR_FRAME_SIZE
	.align		4
.L_13:
        /*0054*/ 	.byte	0x04, 0x11
        /*0056*/ 	.short	(.L_15 - .L_14)
	.align		4
.L_14:
        /*0058*/ 	.word	index@(_Z12relax_kerneliiiddddPdS_S_S_S_S_i)
        /*005c*/ 	.word	0x00000000


	//----- nvinfo : EIATTR_REGCOUNT
	.align		4
.L_15:
        /*0060*/ 	.byte	0x04, 0x2f
        /*0062*/ 	.short	(.L_17 - .L_16)
	.align		4
.L_16:
        /*0064*/ 	.word	index@(_Z15restrict_kerneliiiPdS_)
        /*0068*/ 	.word	0x0000001e


	//----- nvinfo : EIATTR_FRAME_SIZE
	.align		4
.L_17:
        /*006c*/ 	.byte	0x04, 0x11
        /*006e*/ 	.short	(.L_19 - .L_18)
	.align		4
.L_18:
        /*0070*/ 	.word	index@(_Z15restrict_kerneliiiPdS_)
        /*0074*/ 	.word	0x00000000


	//----- nvinfo : EIATTR_REGCOUNT
	.align		4
.L_19:
        /*0078*/ 	.byte	0x04, 0x2f
        /*007a*/ 	.short	(.L_21 - .L_20)
	.align		4
.L_20:
        /*007c*/ 	.word	index@(_Z11suma_kerneliiPdS_)
        /*0080*/ 	.word	0x0000000c


	//----- nvinfo : EIATTR_FRAME_SIZE
	.align		4
.L_21:
        /*0084*/ 	.byte	0x04, 0x11
        /*0086*/ 	.short	(.L_23 - .L_22)
	.align		4
.L_22:
        /*0088*/ 	.word	index@(_Z11suma_kerneliiPdS_)
        /*008c*/ 	.word	0x00000000


	//----- nvinfo : EIATTR_REGCOUNT
	.align		4
.L_23:
        /*0090*/ 	.byte	0x04, 0x2f
        /*0092*/ 	.short	(.L_25 - .L_24)
	.align		4
.L_24:
        /*0094*/ 	.word	index@(_Z16apply_BCs_kerneliiPdS_)
        /*0098*/ 	.word	0x0000000a


	//----- nvinfo : EIATTR_FRAME_SIZE
	.align		4
.L_25:
        /*009c*/ 	.byte	0x04, 0x11
        /*009e*/ 	.short	(.L_27 - .L_26)
	.align		4
.L_26:
        /*00a0*/ 	.word	index@(_Z16apply_BCs_kerneliiPdS_)
        /*00a4*/ 	.word	0x00000000


	//----- nvinfo : EIATTR_MIN_STACK_SIZE
	.align		4
.L_27:
        /*00a8*/ 	.byte	0x04, 0x12
        /*00aa*/ 	.short	(.L_29 - .L_28)
	.align		4
.L_28:
        /*00ac*/ 	.word	index@(_Z16apply_BCs_kerneliiPdS_)
        /*00b0*/ 	.word	0x00000000


	//----- nvinfo : EIATTR_MIN_STACK_SIZE
	.align		4
.L_29:
        /*00b4*/ 	.byte	0x04, 0x12
        /*00b6*/ 	.short	(.L_31 - .L_30)
	.align		4
.L_30:
        /*00b8*/ 	.word	index@(_Z11suma_kerneliiPdS_)
        /*00bc*/ 	.word	0x00000000


	//----- nvinfo : EIATTR_MIN_STACK_SIZE
	.align		4
.L_31:
        /*00c0*/ 	.byte	0x04, 0x12
        /*00c2*/ 	.short	(.L_33 - .L_32)
	.align		4
.L_32:
        /*00c4*/ 	.word	index@(_Z15restrict_kerneliiiPdS_)
        /*00c8*/ 	.word	0x00000000


	//----- nvinfo : EIATTR_MIN_STACK_SIZE
	.align		4
.L_33:
        /*00cc*/ 	.byte	0x04, 0x12
        /*00ce*/ 	.short	(.L_35 - .L_34)
	.align		4
.L_34:
        /*00d0*/ 	.word	index@(_Z12relax_kerneliiiddddPdS_S_S_S_S_i)
        /*00d4*/ 	.word	0x00000000


	//----- nvinfo : EIATTR_MIN_STACK_SIZE
	.align		4
.L_35:
        /*00d8*/ 	.byte	0x04, 0x12
        /*00da*/ 	.short	(.L_37 - .L_36)
	.align		4
.L_36:
        /*00dc*/ 	.word	index@(_Z14inmersa_kerneliiiiddPiS_S_PdS0_S0_S0_S0_S0_)
        /*00e0*/ 	.word	0x00000000
.L_37:


//--------------------- .nv.compat                --------------------------
	.section	.nv.compat,"",@"SHT_CUDA_COMPAT_INFO"
	.align	4
        /*0000*/ 	.byte	0x02, 0x09, 0x00, 0x00, 0x02, 0x02, 0x01, 0x00, 0x02, 0x05, 0x05, 0x00, 0x03, 0x07, 0x01, 0x01
        /*0010*/ 	.byte	0x02, 0x03, 0x00, 0x00, 0x02, 0x06, 0x01, 0x00, 0x04, 0x0b, 0x08, 0x00, 0x01, 0x00, 0x00, 0x00
        /*0020*/ 	.byte	0x00, 0x00, 0x00, 0x00


//--------------------- .nv.info._Z16apply_BCs_kerneliiPdS_ --------------------------
	.section	.nv.info._Z16apply_BCs_kerneliiPdS_,"",@"SHT_CUDA_INFO"
	.sectionflags	@""
	.align	4


	//----- nvinfo : EIATTR_CUDA_API_VERSION
	.align		4
        /*0000*/ 	.byte	0x04, 0x37
        /*0002*/ 	.short	(.L_39 - .L_38)
.L_38:
        /*0004*/ 	.word	0x00000082


	//----- nvinfo : EIATTR_KPARAM_INFO
	.align		4
.L_39:
        /*0008*/ 	.byte	0x04, 0x17
        /*000a*/ 	.short	(.L_41 - .L_40)
.L_40:
        /*000c*/ 	.word	0x00000000
        /*0010*/ 	.short	0x0003
        /*0012*/ 	.short	0x0010
        /*0014*/ 	.byte	0x00, 0xf5, 0x21, 0x00


	//----- nvinfo : EIATTR_KPARAM_INFO
	.align		4
.L_41:
        /*0018*/ 	.byte	0x04, 0x17
        /*001a*/ 	.short	(.L_43 - .L_42)
.L_42:
        /*001c*/ 	.word	0x00000000
        /*0020*/ 	.short	0x0002
        /*0022*/ 	.short	0x0008
        /*0024*/ 	.byte	0x00, 0xf5, 0x21, 0x00


	//----- nvinfo : EIATTR_KPARAM_INFO
	.align		4
.L_43:
        /*0028*/ 	.byte	0x04, 0x17
        /*002a*/ 	.short	(.L_45 - .L_44)
.L_44:
        /*002c*/ 	.word	0x00000000
        /*0030*/ 	.short	0x0001
        /*0032*/ 	.short	0x0004
        /*0034*/ 	.byte	0x00, 0xf0, 0x11, 0x00


	//----- nvinfo : EIATTR_KPARAM_INFO
	.align		4
.L_45:
        /*0038*/ 	.byte	0x04, 0x17
        /*003a*/ 	.short	(.L_47 - .L_46)
.L_46:
        /*003c*/ 	.word	0x00000000
        /*0040*/ 	.short	0x0000
        /*0042*/ 	.short	0x0000
        /*0044*/ 	.byte	0x00, 0xf0, 0x11, 0x00


	//----- nvinfo : EIATTR_SPARSE_MMA_MASK
	.align		4
.L_47:
        /*0048*/ 	.byte	0x03, 0x50
        /*004a*/ 	.short	0x0000


	//----- nvinfo : EIATTR_MAXREG_COUNT
	.align		4
        /*004c*/ 	.byte	0x03, 0x1b
        /*004e*/ 	.short	0x00ff


	//----- nvinfo : EIATTR_MERCURY_ISA_VERSION
	.align		4
        /*0050*/ 	.byte	0x03, 0x5f
        /*0052*/ 	.short	0x0101


	//----- nvinfo : EIATTR_VRC_CTA_INIT_COUNT
	.align		4
        /*0054*/ 	.byte	0x02, 0x4a
	.zero		1
	.zero		1


	//----- nvinfo : EIATTR_EXIT_INSTR_OFFSETS
	.align		4
        /*0058*/ 	.byte	0x04, 0x1c
        /*005a*/ 	.short	(.L_49 - .L_48)


	//   ....[0]....
.L_48:
        /*005c*/ 	.word	0x000000a0


	//   ....[1]....
        /*0060*/ 	.word	0x00000120


	//   ....[2]....
        /*0064*/ 	.word	0x000001a0


	//----- nvinfo : EIATTR_CBANK_PARAM_SIZE
	.align		4
.L_49:
        /*0068*/ 	.byte	0x03, 0x19
        /*006a*/ 	.short	0x0018


	//----- nvinfo : EIATTR_PARAM_CBANK
	.align		4
        /*006c*/ 	.byte	0x04, 0x0a
        /*006e*/ 	.short	(.L_51 - .L_50)
	.align		4
.L_50:
        /*0070*/ 	.word	index@(.nv.constant0._Z16apply_BCs_kerneliiPdS_)
        /*0074*/ 	.short	0x0380
        /*0076*/ 	.short	0x0018


	//----- nvinfo : EIATTR_SW_WAR
	.align		4
.L_51:
        /*0078*/ 	.byte	0x04, 0x36
        /*007a*/ 	.short	(.L_53 - .L_52)
.L_52:
        /*007c*/ 	.word	0x00000008
.L_53:


//--------------------- .nv.info._Z11suma_kerneliiPdS_ --------------------------
	.section	.nv.info._Z11suma_kerneliiPdS_,"",@"SHT_CUDA_INFO"
	.sectionflags	@""
	.align	4


	//----- nvinfo : EIATTR_CUDA_API_VERSION
	.align		4
        /*0000*/ 	.byte	0x04, 0x37
        /*0002*/ 	.short	(.L_55 - .L_54)
.L_54:
        /*0004*/ 	.word	0x00000082


	//----- nvinfo : EIATTR_KPARAM_INFO
	.align		4
.L_55:
        /*0008*/ 	.byte	0x04, 0x17
        /*000a*/ 	.short	(.L_57 - .L_56)
.L_56:
        /*000c*/ 	.word	0x00000000
        /*0010*/ 	.short	0x0003
        /*0012*/ 	.short	0x0010
        /*0014*/ 	.byte	0x00, 0xf5, 0x21, 0x00


	//----- nvinfo : EIATTR_KPARAM_INFO
	.align		4
.L_57:
        /*0018*/ 	.byte	0x04, 0x17
        /*001a*/ 	.short	(.L_59 - .L_58)
.L_58:
        /*001c*/ 	.word	0x00000000
        /*0020*/ 	.short	0x0002
        /*0022*/ 	.short	0x0008
        /*0024*/ 	.byte	0x00, 0xf5, 0x21, 0x00


	//----- nvinfo : EIATTR_KPARAM_INFO
	.align		4
.L_59:
        /*0028*/ 	.byte	0x04, 0x17
        /*002a*/ 	.short	(.L_61 - .L_60)
.L_60:
        /*002c*/ 	.word	0x00000000
        /*0030*/ 	.short	0x0001
        /*0032*/ 	.short	0x0004
        /*0034*/ 	.byte	0x00, 0xf0, 0x11, 0x00


	//----- nvinfo : EIATTR_KPARAM_INFO
	.align		4
.L_61:
        /*0038*/ 	.byte	0x04, 0x17
        /*003a*/ 	.short	(.L_63 - .L_62)
.L_62:
        /*003c*/ 	.word	0x00000000
        /*0040*/ 	.short	0x0000
        /*0042*/ 	.short	0x0000
        /*0044*/ 	.byte	0x00, 0xf0, 0x11, 0x00


	//----- nvinfo : EIATTR_SPARSE_MMA_MASK
	.align		4
.L_63:
        /*0048*/ 	.byte	0x03, 0x50
        /*004a*/ 	.short	0x0000


	//----- nvinfo : EIATTR_MAXREG_COUNT
	.align		4
        /*004c*/ 	.byte	0x03, 0x1b
        /*004e*/ 	.short	0x00ff


	//----- nvinfo : EIATTR_MERCURY_ISA_VERSION
	.align		4
        /*0050*/ 	.byte	0x03, 0x5f
        /*0052*/ 	.short	0x0101


	//----- nvinfo : EIATTR_VRC_CTA_INIT_COUNT
	.align		4
        /*0054*/ 	.byte	0x02, 0x4a
	.zero		1
	.zero		1


	//----- nvinfo : EIATTR_EXIT_INSTR_OFFSETS
	.align		4
        /*0058*/ 	.byte	0x04, 0x1c
        /*005a*/ 	.short	(.L_65 - .L_64)


	//   ....[0]....
.L_64:
        /*005c*/ 	.word	0x000000b0


	//   ....[1]....
        /*0060*/ 	.word	0x00000160


	//----- nvinfo : EIATTR_CBANK_PARAM_SIZE
	.align		4
.L_65:
        /*0064*/ 	.byte	0x03, 0x19
        /*0066*/ 	.short	0x0018


	//----- nvinfo : EIATTR_PARAM_CBANK
	.align		4
        /*0068*/ 	.byte	0x04, 0x0a
        /*006a*/ 	.short	(.L_67 - .L_66)
	.align		4
.L_66:
        /*006c*/ 	.word	index@(.nv.constant0._Z11suma_kerneliiPdS_)
        /*0070*/ 	.short	0x0380
        /*0072*/ 	.short	0x0018


	//----- nvinfo : EIATTR_SW_WAR
	.align		4
.L_67:
        /*0074*/ 	.byte	0x04, 0x36
        /*0076*/ 	.short	(.L_69 - .L_68)
.L_68:
        /*0078*/ 	.word	0x00000008
.L_69:


//--------------------- .nv.info._Z15restrict_kerneliiiPdS_ --------------------------
	.section	.nv.info._Z15restrict_kerneliiiPdS_,"",@"SHT_CUDA_INFO"
	.sectionflags	@""
	.align	4


	//----- nvinfo : EIATTR_CUDA_API_VERSION
	.align		4
        /*0000*/ 	.byte	0x04, 0x37
        /*0002*/ 	.short	(.L_71 - .L_70)
.L_70:
        /*0004*/ 	.word	0x00000082


	//----- nvinfo : EIATTR_KPARAM_INFO
	.align		4
.L_71:
        /*0008*/ 	.byte	0x04, 0x17
        /*000a*/ 	.short	(.L_73 - .L_72)
.L_72:
        /*000c*/ 	.word	0x00000000
        /*0010*/ 	.short	0x0004
        /*0012*/ 	.short	0x0018
        /*0014*/ 	.byte	0x00, 0xf5, 0x21, 0x00


	//----- nvinfo : EIATTR_KPARAM_INFO
	.align		4
.L_73:
        /*0018*/ 	.byte	0x04, 0x17
        /*001a*/ 	.short	(.L_75 - .L_74)
.L_74:
        /*001c*/ 	.word	0x00000000
        /*0020*/ 	.short	0x0003
        /*0022*/ 	.short	0x0010
        /*0024*/ 	.byte	0x00, 0xf5, 0x21, 0x00


	//----- nvinfo : EIATTR_KPARAM_INFO
	.align		4
.L_75:
        /*0028*/ 	.byte	0x04, 0x17
        /*002a*/ 	.short	(.L_77 - .L_76)
.L_76:
        /*002c*/ 	.word	0x00000000
        /*0030*/ 	.short	0x0002
        /*0032*/ 	.short	0x0008
        /*0034*/ 	.byte	0x00, 0xf0, 0x11, 0x00


	//----- nvinfo : EIATTR_KPARAM_INFO
	.align		4
.L_77:
        /*0038*/ 	.byte	0x04, 0x17
        /*003a*/ 	.short	(.L_79 - .L_78)
.L_78:
        /*003c*/ 	.word	0x00000000
        /*0040*/ 	.short	0x0001
        /*0042*/ 	.short	0x0004
        /*0044*/ 	.byte	0x00, 0xf0, 0x11, 0x00


	//----- nvinfo : EIATTR_KPARAM_INFO
	.align		4
.L_79:
        /*0048*/ 	.byte	0x04, 0x17
        /*004a*/ 	.short	(.L_81 - .L_80)
.L_80:
        /*004c*/ 	.word	0x00000000
        /*0050*/ 	.short	0x0000
        /*0052*/ 	.short	0x0000
        /*0054*/ 	.byte	0x00, 0xf0, 0x11, 0x00


	//----- nvinfo : EIATTR_SPARSE_MMA_MASK
	.align		4
.L_81:
        /*0058*/ 	.byte	0x03, 0x50
        /*005a*/ 	.short	0x0000


	//----- nvinfo : EIATTR_MAXREG_COUNT
	.align		4
        /*005c*/ 	.byte	0x03, 0x1b
        /*005e*/ 	.short	0x00ff


	//----- nvinfo : EIATTR_MERCURY_ISA_VERSION
	.align		4
        /*0060*/ 	.byte	0x03, 0x5f
        /*0062*/ 	.short	0x0101


	//----- nvinfo : EIATTR_VRC_CTA_INIT_COUNT
	.align		4
        /*0064*/ 	.byte	0x02, 0x4a
	.zero		1
	.zero		1


	//----- nvinfo : EIATTR_EXIT_INSTR_OFFSETS
	.align		4
        /*0068*/ 	.byte	0x04, 0x1c
        /*006a*/ 	.short	(.L_83 - .L_82)


	//   ....[0]....
.L_82:
        /*006c*/ 	.word	0x000000b0


	//   ....[1]....
        /*0070*/ 	.word	0x000003e0


	//----- nvinfo : EIATTR_CBANK_PARAM_SIZE
	.align		4
.L_83:
        /*0074*/ 	.byte	0x03, 0x19
        /*0076*/ 	.short	0x0020


	//----- nvinfo : EIATTR_PARAM_CBANK
	.align		4
        /*0078*/ 	.byte	0x04, 0x0a
        /*007a*/ 	.short	(.L_85 - .L_84)
	.align		4
.L_84:
        /*007c*/ 	.word	index@(.nv.constant0._Z15restrict_kerneliiiPdS_)
        /*0080*/ 	.short	0x0380
        /*0082*/ 	.short	0x0020


	//----- nvinfo : EIATTR_SW_WAR
	.align		4
.L_85:
        /*0084*/ 	.byte	0x04, 0x36
        /*0086*/ 	.short	(.L_87 - .L_86)
.L_86:
        /*0088*/ 	.word	0x00000008
.L_87:


//--------------------- .nv.info._Z12relax_kerneliiiddddPdS_S_S_S_S_i --------------------------
	.section	.nv.info._Z12relax_kerneliiiddddPdS_S_S_S_S_i,"",@"SHT_CUDA_INFO"
	.sectionflags	@""
	.align	4


	//----- nvinfo : EIATTR_CUDA_API_VERSION
	.align		4
        /*0000*/ 	.byte	0x04, 0x37
        /*0002*/ 	.short	(.L_89 - .L_88)
.L_88:
        /*0004*/ 	.word	0x00000082


	//----- nvinfo : EIATTR_KPARAM_INFO
	.align		4
.L_89:
        /*0008*/ 	.byte	0x04, 0x17
        /*000a*/ 	.short	(.L_91 - .L_90)
.L_90:
        /*000c*/ 	.word	0x00000000
        /*0010*/ 	.short	0x000d
        /*0012*/ 	.short	0x0060
        /*0014*/ 	.byte	0x00, 0xf0, 0x11, 0x00


	//----- nvinfo : EIATTR_KPARAM_INFO
	.align		4
.L_91:
        /*0018*/ 	.byte	0x04, 0x17
        /*001a*/ 	.short	(.L_93 - .L_92)
.L_92:
        /*001c*/ 	.word	0x00000000
        /*0020*/ 	.short	0x000c
        /*0022*/ 	.short	0x0058
        /*0024*/ 	.byte	0x00, 0xf5, 0x21, 0x00


	//----- nvinfo : EIATTR_KPARAM_INFO
	.align		4
.L_93:
        /*0028*/ 	.byte	0x04, 0x17
        /*002a*/ 	.short	(.L_95 - .L_94)
.L_94:
        /*002c*/ 	.word	0x00000000
        /*0030*/ 	.short	0x000b
        /*0032*/ 	.short	0x0050
        /*0034*/ 	.byte	0x00, 0xf5, 0x21, 0x00


	//----- nvinfo : EIATTR_KPARAM_INFO
	.align		4
.L_95:
        /*0038*/ 	.byte	0x04, 0x17
        /*003a*/ 	.short	(.L_97 - .L_96)
.L_96:
        /*003c*/ 	.word	0x00000000
        /*0040*/ 	.short	0x000a
        /*0042*/ 	.short	0x0048
        /*0044*/ 	.byte	0x00, 0xf5, 0x21, 0x00


	//----- nvinfo : EIATTR_KPARAM_INFO
	.align		4
.L_97:
        /*0048*/ 	.byte	0x04, 0x17
        /*004a*/ 	.short	(.L_99 - .L_98)
.L_98:
        /*004c*/ 	.word	0x00000000
        /*0050*/ 	.short	0x0009
        /*0052*/ 	.short	0x0040
        /*0054*/ 	.byte	0x00, 0xf5, 0x21, 0x00


	//----- nvinfo : EIATTR_KPARAM_INFO
	.align		4
.L_99:
        /*0058*/ 	.byte	0x04, 0x17
        /*005a*/ 	.short	(.L_101 - .L_100)
.L_100:
        /*005c*/ 	.word	0x00000000
        /*0060*/ 	.short	0x0008
        /*0062*/ 	.short	0x0038
        /*0064*/ 	.byte	0x00, 0xf5, 0x21, 0x00


	//----- nvinfo : EIATTR_KPARAM_INFO
	.align		4
.L_101:
        /*0068*/ 	.byte	0x04, 0x17
        /*006a*/ 	.short	(.L_103 - .L_102)
.L_102:
        /*006c*/ 	.word	0x00000000
        /*0070*/ 	.short	0x0007
        /*0072*/ 	.short	0x0030
        /*0074*/ 	.byte	0x00, 0xf5, 0x21, 0x00


	//----- nvinfo : EIATTR_KPARAM_INFO
	.align		4
.L_103:
        /*0078*/ 	.byte	0x04, 0x17
        /*007a*/ 	.short	(.L_105 - .L_104)
.L_104:
        /*007c*/ 	.word	0x00000000
        /*0080*/ 	.short	0x0006
        /*0082*/ 	.short	0x0028
        /*0084*/ 	.byte	0x00, 0xf0, 0x21, 0x00


	//----- nvinfo : EIATTR_KPARAM_INFO
	.align		4
.L_105:
        /*0088*/ 	.byte	0x04, 0x17
        /*008a*/ 	.short	(.L_107 - .L_106)
.L_106:
        /*008c*/ 	.word	0x00000000
        /*0090*/ 	.short	0x0005
        /*0092*/ 	.short	0x0020
        /*0094*/ 	.byte	0x00, 0xf0, 0x21, 0x00


	//----- nvinfo : EIATTR_KPARAM_INFO
	.align		4
.L_107:
        /*0098*/ 	.byte	0x04, 0x17
        /*009a*/ 	.short	(.L_109 - .L_108)
.L_108:
        /*009c*/ 	.word	0x00000000
        /*00a0*/ 	.short	0x0004
        /*00a2*/ 	.short	0x0018
        /*00a4*/ 	.byte	0x00, 0xf0, 0x21, 0x00


	//----- nvinfo : EIATTR_KPARAM_INFO
	.align		4
.L_109:
        /*00a8*/ 	.byte	0x04, 0x17
        /*00aa*/ 	.short	(.L_111 - .L_110)
.L_110:
        /*00ac*/ 	.word	0x00000000
        /*00b0*/ 	.short	0x0003
        /*00b2*/ 	.short	0x0010
        /*00b4*/ 	.byte	0x00, 0xf0, 0x21, 0x00


	//----- nvinfo : EIATTR_KPARAM_INFO
	.align		4
.L_111:
        /*00b8*/ 	.byte	0x04, 0x17
        /*00ba*/ 	.short	(.L_113 - .L_112)
.L_112:
        /*00bc*/ 	.word	0x00000000
        /*00c0*/ 	.short	0x0002
        /*00c2*/ 	.short	0x0008
        /*00c4*/ 	.byte	0x00, 0xf0, 0x11, 0x00


	//----- nvinfo : EIATTR_KPARAM_INFO
	.align		4
.L_113:
        /*00c8*/ 	.byte	0x04, 0x17
        /*00ca*/ 	.short	(.L_115 - .L_114)
.L_114:
        /*00cc*/ 	.word	0x00000000
        /*00d0*/ 	.short	0x0001
        /*00d2*/ 	.short	0x0004
        /*00d4*/ 	.byte	0x00, 0xf0, 0x11, 0x00


	//----- nvinfo : EIATTR_KPARAM_INFO
	.align		4
.L_115:
        /*00d8*/ 	.byte	0x04, 0x17
        /*00da*/ 	.short	(.L_117 - .L_116)
.L_116:
        /*00dc*/ 	.word	0x00000000
        /*00e0*/ 	.short	0x0000
        /*00e2*/ 	.short	0x0000
        /*00e4*/ 	.byte	0x00, 0xf0, 0x11, 0x00


	//----- nvinfo : EIATTR_SPARSE_MMA_MASK
	.align		4
.L_117:
        /*00e8*/ 	.byte	0x03, 0x50
        /*00ea*/ 	.short	0x0000


	//----- nvinfo : EIATTR_MAXREG_COUNT
	.align		4
        /*00ec*/ 	.byte	0x03, 0x1b
        /*00ee*/ 	.short	0x00ff


	//----- nvinfo : EIATTR_MERCURY_ISA_VERSION
	.align		4
        /*00f0*/ 	.byte	0x03, 0x5f
        /*00f2*/ 	.short	0x0101


	//----- nvinfo : EIATTR_VRC_CTA_INIT_COUNT
	.align		4
        /*00f4*/ 	.byte	0x02, 0x4a
	.zero		1
	.zero		1


	//----- nvinfo : EIATTR_EXIT_INSTR_OFFSETS
	.align		4
        /*00f8*/ 	.byte	0x04, 0x1c
        /*00fa*/ 	.short	(.L_119 - .L_118)


	//   ....[0]....
.L_118:
        /*00fc*/ 	.word	0x000000b0


	//   ....[1]....
        /*0100*/ 	.word	0x00000bc0


	//   ....[2]....
        /*0104*/ 	.word	0x00001470


	//----- nvinfo : EIATTR_CRS_STACK_SIZE
	.align		4
.L_119:
        /*0108*/ 	.byte	0x04, 0x1e
        /*010a*/ 	.short	(.L_121 - .L_120)
.L_120:
        /*010c*/ 	.word	0x00000000


	//----- nvinfo : EIATTR_CBANK_PARAM_SIZE
	.align		4
.L_121:
        /*0110*/ 	.byte	0x03, 0x19
        /*0112*/ 	.short	0x0064


	//----- nvinfo : EIATTR_PARAM_CBANK
	.align		4
        /*0114*/ 	.byte	0x04, 0x0a
        /*0116*/ 	.short	(.L_123 - .L_122)
	.align		4
.L_122:
        /*0118*/ 	.word	index@(.nv.constant0._Z12relax_kerneliiiddddPdS_S_S_S_S_i)
        /*011c*/ 	.short	0x0380
        /*011e*/ 	.short	0x0064


	//----- nvinfo : EIATTR_SW_WAR
	.align		4
.L_123:
        /*0120*/ 	.byte	0x04, 0x36
        /*0122*/ 	.short	(.L_125 - .L_124)
.L_124:
        /*0124*/ 	.word	0x00000008
.L_125:


//--------------------- .nv.info._Z14inmersa_kerneliiiiddPiS_S_PdS0_S0_S0_S0_S0_ --------------------------
	.section	.nv.info._Z14inmersa_kerneliiiiddPiS_S_PdS0_S0_S0_S0_S0_,"",@"SHT_CUDA_INFO"
	.sectionflags	@""
	.align	4


	//----- nvinfo : EIATTR_CUDA_API_VERSION
	.align		4
        /*0000*/ 	.byte	0x04, 0x37
        /*0002*/ 	.short	(.L_127 - .L_126)
.L_126:
        /*0004*/ 	.word	0x00000082


	//----- nvinfo : EIATTR_KPARAM_INFO
	.align		4
.L_127:
        /*0008*/ 	.byte	0x04, 0x17
        /*000a*/ 	.short	(.L_129 - .L_128)
.L_128:
        /*000c*/ 	.word	0x00000000
        /*0010*/ 	.short	0x000e
        /*0012*/ 	.short	0x0060
        /*0014*/ 	.byte	0x00, 0xf5, 0x21, 0x00


	//----- nvinfo : EIATTR_KPARAM_INFO
	.align		4
.L_129:
        /*0018*/ 	.byte	0x04, 0x17
        /*001a*/ 	.short	(.L_131 - .L_130)
.L_130:
        /*001c*/ 	.word	0x00000000
        /*0020*/ 	.short	0x000d
        /*0022*/ 	.short	0x0058
        /*0024*/ 	.byte	0x00, 0xf5, 0x21, 0x00


	//----- nvinfo : EIATTR_KPARAM_INFO
	.align		4
.L_131:
        /*0028*/ 	.byte	0x04, 0x17
        /*002a*/ 	.short	(.L_133 - .L_132)
.L_132:
        /*002c*/ 	.word	0x00000000
        /*0030*/ 	.short	0x000c
        /*0032*/ 	.short	0x0050
        /*0034*/ 	.byte	0x00, 0xf5, 0x21, 0x00


	//----- nvinfo : EIATTR_KPARAM_INFO
	.align		4
.L_133:
        /*0038*/ 	.byte	0x04, 0x17
        /*003a*/ 	.short	(.L_135 - .L_134)
.L_134:
        /*003c*/ 	.word	0x00000000
        /*0040*/ 	.short	0x000b
        /*0042*/ 	.short	0x0048
        /*0044*/ 	.byte	0x00, 0xf5, 0x21, 0x00


	//----- nvinfo : EIATTR_KPARAM_INFO
	.align		4
.L_135:
        /*0048*/ 	.byte	0x04, 0x17
        /*004a*/ 	.short	(.L_137 - .L_136)
.L_136:
        /*004c*/ 	.word	0x00000000
        /*0050*/ 	.short	0x000a
        /*0052*/ 	.short	0x0040
        /*0054*/ 	.byte	0x00, 0xf5, 0x21, 0x00


	//----- nvinfo : EIATTR_KPARAM_INFO
	.align		4
.L_137:
        /*0058*/ 	.byte	0x04, 0x17
        /*005a*/ 	.short	(.L_139 - .L_138)
.L_138:
        /*005c*/ 	.word	0x00000000
        /*0060*/ 	.short	0x0009
        /*0062*/ 	.short	0x0038
        /*0064*/ 	.byte	0x00, 0xf5, 0x21, 0x00


	//----- nvinfo : EIATTR_KPARAM_INFO
	.align		4
.L_139:
        /*0068*/ 	.byte	0x04, 0x17
        /*006a*/ 	.short	(.L_141 - .L_140)
.L_140:
        /*006c*/ 	.word	0x00000000
        /*0070*/ 	.short	0x0008
        /*0072*/ 	.short	0x0030
        /*0074*/ 	.byte	0x00, 0xf5, 0x21, 0x00


	//----- nvinfo : EIATTR_KPARAM_INFO
	.align		4
.L_141:
        /*0078*/ 	.byte	0x04, 0x17
        /*007a*/ 	.short	(.L_143 - .L_142)
.L_142:
        /*007c*/ 	.word	0x00000000
        /*0080*/ 	.short	0x0007
        /*0082*/ 	.short	0x0028
        /*0084*/ 	.byte	0x00, 0xf5, 0x21, 0x00


	//----- nvinfo : EIATTR_KPARAM_INFO
	.align		4
.L_143:
        /*0088*/ 	.byte	0x04, 0x17
        /*008a*/ 	.short	(.L_145 - .L_144)
.L_144:
        /*008c*/ 	.word	0x00000000
        /*0090*/ 	.short	0x0006
        /*0092*/ 	.short	0x0020
        /*0094*/ 	.byte	0x00, 0xf5, 0x21, 0x00


	//----- nvinfo : EIATTR_KPARAM_INFO
	.align		4
.L_145:
        /*0098*/ 	.byte	0x04, 0x17
        /*009a*/ 	.short	(.L_147 - .L_146)
.L_146:
        /*009c*/ 	.word	0x00000000
        /*00a0*/ 	.short	0x0005
        /*00a2*/ 	.short	0x0018
        /*00a4*/ 	.byte	0x00, 0xf0, 0x21, 0x00


	//----- nvinfo : EIATTR_KPARAM_INFO
	.align		4
.L_147:
        /*00a8*/ 	.byte	0x04, 0x17
        /*00aa*/ 	.short	(.L_149 - .L_148)
.L_148:
        /*00ac*/ 	.word	0x00000000
        /*00b0*/ 	.short	0x0004
        /*00b2*/ 	.short	0x0010
        /*00b4*/ 	.byte	0x00, 0xf0, 0x21, 0x00


	//----- nvinfo : EIATTR_KPARAM_INFO
	.align		4
.L_149:
        /*00b8*/ 	.byte	0x04, 0x17
        /*00ba*/ 	.short	(.L_151 - .L_150)
.L_150:
        /*00bc*/ 	.word	0x00000000
        /*00c0*/ 	.short	0x0003
        /*00c2*/ 	.short	0x000c
        /*00c4*/ 	.byte	0x00, 0xf0, 0x11, 0x00


	//----- nvinfo : EIATTR_KPARAM_INFO
	.align		4
.L_151:
        /*00c8*/ 	.byte	0x04, 0x17
        /*00ca*/ 	.short	(.L_153 - .L_152)
.L_152:
        /*00cc*/ 	.word	0x00000000
        /*00d0*/ 	.short	0x0002
        /*00d2*/ 	.short	0x0008
        /*00d4*/ 	.byte	0x00, 0xf0, 0x11, 0x00


	//----- nvinfo : EIATTR_KPARAM_INFO
	.align		4
.L_153:
        /*00d8*/ 	.byte	0x04, 0x17
        /*00da*/ 	.short	(.L_155 - .L_154)
.L_154:
        /*00dc*/ 	.word	0x00000000
        /*00e0*/ 	.short	0x0001
        /*00e2*/ 	.short	0x0004
        /*00e4*/ 	.byte	0x00, 0xf0, 0x11, 0x00


	//----- nvinfo : EIATTR_KPARAM_INFO
	.align		4
.L_155:
        /*00e8*/ 	.byte	0x04, 0x17
        /*00ea*/ 	.short	(.L_157 - .L_156)
.L_156:
        /*00ec*/ 	.word	0x00000000
        /*00f0*/ 	.short	0x0000
        /*00f2*/ 	.short	0x0000
        /*00f4*/ 	.byte	0x00, 0xf0, 0x11, 0x00


	//----- nvinfo : EIATTR_SPARSE_MMA_MASK
	.align		4
.L_157:
        /*00f8*/ 	.byte	0x03, 0x50
        /*00fa*/ 	.short	0x0000


	//----- nvinfo : EIATTR_MAXREG_COUNT
	.align		4
        /*00fc*/ 	.byte	0x03, 0x1b
        /*00fe*/ 	.short	0x00ff


	//----- nvinfo : EIATTR_MERCURY_ISA_VERSION
	.align		4
        /*0100*/ 	.byte	0x03, 0x5f
        /*0102*/ 	.short	0x0101


	//----- nvinfo : EIATTR_VRC_CTA_INIT_COUNT
	.align		4
        /*0104*/ 	.byte	0x02, 0x4a
	.zero		1
	.zero		1


	//----- nvinfo : EIATTR_EXIT_INSTR_OFFSETS
	.align		4
        /*0108*/ 	.byte	0x04, 0x1c
        /*010a*/ 	.short	(.L_159 - .L_158)


	//   ....[0]....
.L_158:
        /*010c*/ 	.word	0x000000b0


	//   ....[1]....
        /*0110*/ 	.word	0x00000120


	//   ....[2]....
        /*0114*/ 	.word	0x00000650


	//   ....[3]....
        /*0118*/ 	.word	0x00001850


	//----- nvinfo : EIATTR_CRS_STACK_SIZE
	.align		4
.L_159:
        /*011c*/ 	.byte	0x04, 0x1e
        /*011e*/ 	.short	(.L_161 - .L_160)
.L_160:
        /*0120*/ 	.word	0x00000000


	//----- nvinfo : EIATTR_CBANK_PARAM_SIZE
	.align		4
.L_161:
        /*0124*/ 	.byte	0x03, 0x19
        /*0126*/ 	.short	0x0068


	//----- nvinfo : EIATTR_PARAM_CBANK
	.align		4
        /*0128*/ 	.byte	0x04, 0x0a
        /*012a*/ 	.short	(.L_163 - .L_162)
	.align		4
.L_162:
        /*012c*/ 	.word	index@(.nv.constant0._Z14inmersa_kerneliiiiddPiS_S_PdS0_S0_S0_S0_S0_)
        /*0130*/ 	.short	0x0380
        /*0132*/ 	.short	0x0068


	//----- nvinfo : EIATTR_SW_WAR
	.align		4
.L_163:
        /*0134*/ 	.byte	0x04, 0x36
        /*0136*/ 	.short	(.L_165 - .L_164)
.L_164:
        /*0138*/ 	.word	0x00000008
.L_165:


//--------------------- .nv.callgraph             --------------------------
	.section	.nv.callgraph,"",@"SHT_CUDA_CALLGRAPH"
	.align	4
	.sectionentsize	8
	.align		4
        /*0000*/ 	.word	0x00000000
	.align		4
        /*0004*/ 	.word	0xffffffff
	.align		4
        /*0008*/ 	.word	0x00000000
	.align		4
        /*000c*/ 	.word	0xfffffffe
	.align		4
        /*0010*/ 	.word	0x00000000
	.align		4
        /*0014*/ 	.word	0xfffffffd
	.align		4
        /*0018*/ 	.word	0x00000000
	.align		4
        /*001c*/ 	.word	0xfffffffc


//--------------------- .text._Z16apply_BCs_kerneliiPdS_ --------------------------
	.section	.text._Z16apply_BCs_kerneliiPdS_,"ax",@progbits
	.align	128
        .global         _Z16apply_BCs_kerneliiPdS_
        .type           _Z16apply_BCs_kerneliiPdS_,@function
        .size           _Z16apply_BCs_kerneliiPdS_,(.L_x_65 - _Z16apply_BCs_kerneliiPdS_)
        .other          _Z16apply_BCs_kerneliiPdS_,@"STO_CUDA_ENTRY STV_DEFAULT"
_Z16apply_BCs_kerneliiPdS_:
.text._Z16apply_BCs_kerneliiPdS_:
[----:B------:R-:W-:Y:S01]  /*0000*/  LDC R1, c[0x0][0x37c] ;  /* 0x0000df00ff017b82 */ /* 0x000fe20000000800 */
[----:B------:R-:W0:Y:S01]  /*0010*/  S2R R7, SR_CTAID.Y ;  /* 0x0000000000077919 */ /* 0x000e220000002600 */
[----:B------:R-:W1:Y:S01]  /*0020*/  LDCU.64 UR6, c[0x0][0x380] ;  /* 0x00007000ff0677ac */ /* 0x000e620008000a00 */
[----:B------:R-:W0:Y:S01]  /*0030*/  S2R R2, SR_TID.Y ;  /* 0x0000000000027919 */ /* 0x000e220000002200 */
[----:B------:R-:W2:Y:S01]  /*0040*/  S2R R0, SR_CTAID.X ;  /* 0x0000000000007919 */ /* 0x000ea20000002500 */
[----:B------:R-:W2:Y:S01]  /*0050*/  S2R R3, SR_TID.X ;  /* 0x0000000000037919 */ /* 0x000ea20000002100 */
[----:B0-----:R-:W-:-:S05]  /*0060*/  IMAD R7, R7, 0x20, R2 ;  /* 0x0000002007077824 */ /* 0x001fca00078e0202 */
[----:B-1----:R-:W-:Y:S01]  /*0070*/  ISETP.GE.AND P0, PT, R7, UR7, PT ;  /* 0x0000000707007c0c */ /* 0x002fe2000bf06270 */
[----:B--2---:R-:W-:-:S05]  /*0080*/  IMAD R0, R0, 0x20, R3 ;  /* 0x0000002000007824 */ /* 0x004fca00078e0203 */
[----:B------:R-:W-:-:S13]  /*0090*/  ISETP.GE.OR P0, PT, R0, UR6, P0 ;  /* 0x0000000600007c0c */ /* 0x000fda0008706670 */
[----:B------:R-:W-:Y:S05]  /*00a0*/  @P0 EXIT ;  /* 0x000000000000094d */ /* 0x000fea0003800000 */
[----:B------:R-:W-:-:S06]  /*00b0*/  UIADD3 UR4, UPT, UPT, UR6, -0x1, URZ ;  /* 0xffffffff06047890 */ /* 0x000fcc000fffe0ff */
[----:B------:R-:W-:Y:S01]  /*00c0*/  ISETP.NE.AND P0, PT, R0, UR4, PT ;  /* 0x0000000400007c0c */ /* 0x000fe2000bf05270 */
[----:B------:R-:W-:-:S03]  /*00d0*/  UIADD3 UR4, UPT, UPT, UR7, -0x1, URZ ;  /* 0xffffffff07047890 */ /* 0x000fc6000fffe0ff */
[----:B------:R-:W-:-:S03]  /*00e0*/  ISETP.NE.AND P0, PT, R0, RZ, P0 ;  /* 0x000000ff0000720c */ /* 0x000fc60000705270 */
[C---:B------:R-:W-:Y:S02]  /*00f0*/  ISETP.NE.AND P1, PT, R7.reuse, UR4, PT ;  /* 0x0000000407007c0c */ /* 0x040fe4000bf25270 */
[----:B------:R-:W-:-:S03]  /*0100*/  ISETP.NE.AND P0, PT, R7, RZ, P0 ;  /* 0x000000ff0700720c */ /* 0x000fc60000705270 */
[----:B------:R-:W0:Y:S10]  /*0110*/  LDCU.64 UR4, c[0x0][0x358] ;  /* 0x00006b00ff0477ac */ /* 0x000e340008000a00 */
[----:B0-----:R-:W-:Y:S05]  /*0120*/  @P0 EXIT P1 ;  /* 0x000000000000094d */ /* 0x001fea0000800000 */
[----:B------:R-:W0:Y:S01]  /*0130*/  LDC.64 R2, c[0x0][0x388] ;  /* 0x0000e200ff027b82 */ /* 0x000e220000000a00 */
[----:B------:R-:W-:-:S07]  /*0140*/  IMAD R7, R7, UR6, R0 ;  /* 0x0000000607077c24 */ /* 0x000fce000f8e0200 */
[----:B------:R-:W1:Y:S01]  /*0150*/  LDC.64 R4, c[0x0][0x390] ;  /* 0x0000e400ff047b82 */ /* 0x000e620000000a00 */
[----:B0-----:R-:W-:-:S05]  /*0160*/  IMAD.WIDE R2, R7, 0x8, R2 ;  /* 0x0000000807027825 */ /* 0x001fca00078e0202 */
[----:B------:R-:W-:Y:S01]  /*0170*/  STG.E.64 desc[UR4][R2.64], RZ ;  /* 0x000000ff02007986 */ /* 0x000fe2000c101b04 */
[----:B-1----:R-:W-:-:S05]  /*0180*/  IMAD.WIDE R4, R7, 0x8, R4 ;  /* 0x0000000807047825 */ /* 0x002fca00078e0204 */
[----:B------:R-:W-:Y:S01]  /*0190*/  STG.E.64 desc[UR4][R4.64], RZ ;  /* 0x000000ff04007986 */ /* 0x000fe2000c101b04 */
[----:B------:R-:W-:Y:S05]  /*01a0*/  EXIT ;  /* 0x000000000000794d */ /* 0x000fea0003800000 */
.L_x_0:
[----:B------:R-:W-:-:S00]  /*01b0*/  BRA `(.L_x_0) ;  /* 0xfffffffc00fc7947 */ /* 0x000fc0000383ffff */
[----:B------:R-:W-:-:S00]  /*01c0*/  NOP ;  /* 0x0000000000007918 */ /* 0x000fc00000000000 */
        /* <DEDUP_REMOVED lines=11> */
.L_x_65:


//--------------------- .text._Z11suma_kerneliiPdS_ --------------------------
	.section	.text._Z11suma_kerneliiPdS_,"ax",@progbits
	.align	128
        .global         _Z11suma_kerneliiPdS_
        .type           _Z11suma_kerneliiPdS_,@function
        .size           _Z11suma_kerneliiPdS_,(.L_x_66 - _Z11suma_kerneliiPdS_)
        .other          _Z11suma_kerneliiPdS_,@"STO_CUDA_ENTRY STV_DEFAULT"
_Z11suma_kerneliiPdS_:
.text._Z11suma_kerneliiPdS_:
[----:B------:R-:W-:Y:S01]  /*0000*/  LDC R1, c[0x0][0x37c] ;  /* 0x0000df00ff017b82 */ /* 0x000fe20000000800 */
[----:B------:R-:W0:Y:S01]  /*0010*/  S2R R3, SR_CTAID.Y ;  /* 0x0000000000037919 */ /* 0x000e220000002600 */
[----:B------:R-:W1:Y:S01]  /*0020*/  LDCU.64 UR4, c[0x0][0x380] ;  /* 0x00007000ff0477ac */ /* 0x000e620008000a00 */
[----:B------:R-:W0:Y:S01]  /*0030*/  S2R R2, SR_TID.Y ;  /* 0x0000000000027919 */ /* 0x000e220000002200 */
[----:B------:R-:W2:Y:S01]  /*0040*/  S2R R0, SR_CTAID.X ;  /* 0x0000000000007919 */ /* 0x000ea20000002500 */
[----:B------:R-:W2:Y:S01]  /*0050*/  S2R R5, SR_TID.X ;  /* 0x0000000000057919 */ /* 0x000ea20000002100 */
[----:B0-----:R-:W-:-:S04]  /*0060*/  LEA R3, R3, R2, 0x5 ;  /* 0x0000000203037211 */ /* 0x001fc800078e28ff */
[----:B-1----:R-:W-:Y:S02]  /*0070*/  ISETP.GE.AND P0, PT, R3, UR5, PT ;  /* 0x0000000503007c0c */ /* 0x002fe4000bf06270 */
[----:B--2---:R-:W-:-:S04]  /*0080*/  LEA R0, R0, R5, 0x5 ;  /* 0x0000000500007211 */ /* 0x004fc800078e28ff */
[----:B------:R-:W-:Y:S01]  /*0090*/  ISETP.GE.OR P0, PT, R0, UR4, P0 ;  /* 0x0000000400007c0c */ /* 0x000fe20008706670 */
[----:B------:R-:W-:-:S12]  /*00a0*/  IMAD R5, R3, UR4, R0 ;  /* 0x0000000403057c24 */ /* 0x000fd8000f8e0200 */
[----:B------:R-:W-:Y:S05]  /*00b0*/  @P0 EXIT ;  /* 0x000000000000094d */ /* 0x000fea0003800000 */
[----:B------:R-:W0:Y:S01]  /*00c0*/  LDC.64 R2, c[0x0][0x388] ;  /* 0x0000e200ff027b82 */ /* 0x000e220000000a00 */
[----:B------:R-:W1:Y:S07]  /*00d0*/  LDCU.64 UR4, c[0x0][0x358] ;  /* 0x00006b00ff0477ac */ /* 0x000e6e0008000a00 */
[----:B------:R-:W2:Y:S01]  /*00e0*/  LDC.64 R6, c[0x0][0x390] ;  /* 0x0000e400ff067b82 */ /* 0x000ea20000000a00 */
[----:B0-----:R-:W-:-:S04]  /*00f0*/  IMAD.WIDE R2, R5, 0x8, R2 ;  /* 0x0000000805027825 */ /* 0x001fc800078e0202 */
[----:B--2---:R-:W-:Y:S02]  /*0100*/  IMAD.WIDE R6, R5, 0x8, R6 ;  /* 0x0000000805067825 */ /* 0x004fe400078e0206 */
[----:B-1----:R-:W2:Y:S04]  /*0110*/  LDG.E.64 R4, desc[UR4][R2.64] ;  /* 0x0000000402047981 */ /* 0x002ea8000c1e1b00 */
[----:B------:R-:W2:Y:S02]  /*0120*/  LDG.E.64 R8, desc[UR4][R6.64] ;  /* 0x0000000406087981 */ /* 0x000ea4000c1e1b00 */
[----:B--2---:R-:W-:-:S07]  /*0130*/  DADD R4, R4, R8 ;  /* 0x0000000004047229 */ /* 0x004fce0000000008 */
[----:B------:R-:W-:Y:S04]  /*0140*/  STG.E.64 desc[UR4][R6.64], R4 ;  /* 0x0000000406007986 */ /* 0x000fe8000c101b04 */
[----:B------:R-:W-:Y:S01]  /*0150*/  STG.E.64 desc[UR4][R2.64], RZ ;  /* 0x000000ff02007986 */ /* 0x000fe2000c101b04 */
[----:B------:R-:W-:Y:S05]  /*0160*/  EXIT ;  /* 0x000000000000794d */ /* 0x000fea0003800000 */
.L_x_1:
        /* <DEDUP_REMOVED lines=9> */
.L_x_66:


//--------------------- .text._Z15restrict_kerneliiiPdS_ --------------------------
	.section	.text._Z15restrict_kerneliiiPdS_,"ax",@progbits
	.align	128
        .global         _Z15restrict_kerneliiiPdS_
        .type           _Z15restrict_kerneliiiPdS_,@function
        .size           _Z15restrict_kerneliiiPdS_,(.L_x_67 - _Z15restrict_kerneliiiPdS_)
        .other          _Z15restrict_kerneliiiPdS_,@"STO_CUDA_ENTRY STV_DEFAULT"
_Z15restrict_kerneliiiPdS_:
.text._Z15restrict_kerneliiiPdS_:
[----:B------:R-:W-:Y:S01]  /*0000*/  LDC R1, c[0x0][0x37c] ;  /* 0x0000df00ff017b82 */ /* 0x000fe20000000800 */
[----:B------:R-:W0:Y:S07]  /*0010*/  S2R R19, SR_CTAID.Y ;  /* 0x0000000000137919 */ /* 0x000e2e0000002600 */
[----:B------:R-:W1:Y:S01]  /*0020*/  LDC R6, c[0x0][0x388] ;  /* 0x0000e200ff067b82 */ /* 0x000e620000000800 */
[----:B------:R-:W0:Y:S01]  /*0030*/  S2R R4, SR_TID.Y ;  /* 0x0000000000047919 */ /* 0x000e220000002200 */
[----:B------:R-:W2:Y:S06]  /*0040*/  S2R R15, SR_CTAID.X ;  /* 0x00000000000f7919 */ /* 0x000eac0000002500 */
[----:B------:R-:W3:Y:S01]  /*0050*/  LDC R0, c[0x0][0x384] ;  /* 0x0000e100ff007b82 */ /* 0x000ee20000000800 */
[----:B------:R-:W2:Y:S01]  /*0060*/  S2R R2, SR_TID.X ;  /* 0x0000000000027919 */ /* 0x000ea20000002100 */
[----:B0-----:R-:W-:-:S04]  /*0070*/  LEA R19, R19, R4, 0x5 ;  /* 0x0000000413137211 */ /* 0x001fc800078e28ff */
[----:B-1----:R-:W-:Y:S02]  /*0080*/  ISETP.GE.AND P0, PT, R19, R6, PT ;  /* 0x000000061300720c */ /* 0x002fe40003f06270 */
[----:B--2---:R-:W-:-:S04]  /*0090*/  LEA R15, R15, R2, 0x5 ;  /* 0x000000020f0f7211 */ /* 0x004fc800078e28ff */
[----:B---3--:R-:W-:-:S13]  /*00a0*/  ISETP.GE.OR P0, PT, R15, R0, P0 ;  /* 0x000000000f00720c */ /* 0x008fda0000706670 */
[----:B------:R-:W-:Y:S05]  /*00b0*/  @P0 EXIT ;  /* 0x000000000000094d */ /* 0x000fea0003800000 */
[----:B------:R-:W0:Y:S01]  /*00c0*/  LDCU UR6, c[0x0][0x380] ;  /* 0x00007000ff0677ac */ /* 0x000e220008000800 */
[----:B------:R-:W1:Y:S01]  /*00d0*/  LDC.64 R12, c[0x0][0x398] ;  /* 0x0000e600ff0c7b82 */ /* 0x000e620000000a00 */
[----:B------:R-:W2:Y:S01]  /*00e0*/  LDCU.64 UR4, c[0x0][0x358] ;  /* 0x00006b00ff0477ac */ /* 0x000ea20008000a00 */
[----:B0-----:R-:W-:Y:S02]  /*00f0*/  IADD3 R21, PT, PT, R19, UR6, RZ ;  /* 0x0000000613157c10 */ /* 0x001fe4000fffe0ff */
[----:B------:R-:W-:Y:S02]  /*0100*/  IADD3 R17, PT, PT, R15, UR6, RZ ;  /* 0x000000060f117c10 */ /* 0x000fe4000fffe0ff */
[----:B------:R-:W-:Y:S02]  /*0110*/  ISETP.GE.AND P1, PT, R21, R6, PT ;  /* 0x000000061500720c */ /* 0x000fe40003f26270 */
[----:B------:R-:W-:Y:S02]  /*0120*/  ISETP.GE.AND P0, PT, R17, R0, PT ;  /* 0x000000001100720c */ /* 0x000fe40003f06270 */
[----:B------:R-:W-:-:S02]  /*0130*/  VIADDMNMX R3, R15, -UR6, RZ, !PT ;  /* 0x800000060f037c46 */ /* 0x000fc4000f8001ff */
[----:B------:R-:W-:-:S03]  /*0140*/  VIADDMNMX R2, R19, -UR6, RZ, !PT ;  /* 0x8000000613027c46 */ /* 0x000fc6000f8001ff */
[-CC-:B------:R-:W-:Y:S02]  /*0150*/  IMAD R7, R19, R0.reuse, R3.reuse ;  /* 0x0000000013077224 */ /* 0x180fe400078e0203 */
[----:B------:R-:W-:Y:S02]  /*0160*/  IMAD R9, R2, R0, R3 ;  /* 0x0000000002097224 */ /* 0x000fe400078e0203 */
[----:B------:R-:W-:Y:S02]  /*0170*/  @P1 IADD3 R21, PT, PT, R6, -0x1, RZ ;  /* 0xffffffff06151810 */ /* 0x000fe40007ffe0ff */
[----:B------:R-:W-:Y:S01]  /*0180*/  @P0 IADD3 R17, PT, PT, R0, -0x1, RZ ;  /* 0xffffffff00110810 */ /* 0x000fe20007ffe0ff */
[----:B-1----:R-:W-:-:S04]  /*0190*/  IMAD.WIDE R8, R9, 0x8, R12 ;  /* 0x0000000809087825 */ /* 0x002fc800078e020c */
[-C--:B------:R-:W-:Y:S02]  /*01a0*/  IMAD R11, R21, R0.reuse, R3 ;  /* 0x00000000150b7224 */ /* 0x080fe400078e0203 */
[----:B------:R-:W-:Y:S01]  /*01b0*/  IMAD R3, R2, R0, R15 ;  /* 0x0000000002037224 */ /* 0x000fe200078e020f */
[----:B--2---:R-:W2:Y:S01]  /*01c0*/  LDG.E.64 R8, desc[UR4][R8.64] ;  /* 0x0000000408087981 */ /* 0x004ea2000c1e1b00 */
[----:B------:R-:W-:-:S04]  /*01d0*/  IMAD.WIDE R10, R11, 0x8, R12 ;  /* 0x000000080b0a7825 */ /* 0x000fc800078e020c */
[----:B------:R-:W-:Y:S02]  /*01e0*/  IMAD R5, R2, R0, R17 ;  /* 0x0000000002057224 */ /* 0x000fe400078e0211 */
[----:B------:R-:W2:Y:S01]  /*01f0*/  LDG.E.64 R10, desc[UR4][R10.64] ;  /* 0x000000040a0a7981 */ /* 0x000ea2000c1e1b00 */
[----:B------:R-:W-:-:S04]  /*0200*/  IMAD.WIDE R6, R7, 0x8, R12 ;  /* 0x0000000807067825 */ /* 0x000fc800078e020c */
[--C-:B------:R-:W-:Y:S02]  /*0210*/  IMAD.WIDE R2, R3, 0x8, R12.reuse ;  /* 0x0000000803027825 */ /* 0x100fe400078e020c */
[----:B------:R-:W3:Y:S02]  /*0220*/  LDG.E.64 R6, desc[UR4][R6.64] ;  /* 0x0000000406067981 */ /* 0x000ee4000c1e1b00 */
[----:B------:R-:W-:Y:S02]  /*0230*/  IMAD.WIDE R4, R5, 0x8, R12 ;  /* 0x0000000805047825 */ /* 0x000fe400078e020c */
[----:B------:R-:W3:Y:S02]  /*0240*/  LDG.E.64 R2, desc[UR4][R2.64] ;  /* 0x0000000402027981 */ /* 0x000ee4000c1e1b00 */
[CC--:B------:R-:W-:Y:S02]  /*0250*/  IMAD R25, R21.reuse, R0.reuse, R15 ;  /* 0x0000000015197224 */ /* 0x0c0fe400078e020f */
[----:B------:R-:W-:Y:S01]  /*0260*/  IMAD R23, R21, R0, R17 ;  /* 0x0000000015177224 */ /* 0x000fe200078e0211 */
[----:B------:R-:W4:Y:S01]  /*0270*/  LDG.E.64 R4, desc[UR4][R4.64] ;  /* 0x0000000404047981 */ /* 0x000f22000c1e1b00 */
[----:B------:R-:W-:-:S04]  /*0280*/  IMAD.WIDE R24, R25, 0x8, R12 ;  /* 0x0000000819187825 */ /* 0x000fc800078e020c */
[----:B------:R-:W-:-:S04]  /*0290*/  IMAD.WIDE R22, R23, 0x8, R12 ;  /* 0x0000000817167825 */ /* 0x000fc800078e020c */
[CC--:B------:R-:W-:Y:S02]  /*02a0*/  IMAD R15, R19.reuse, R0.reuse, R15 ;  /* 0x00000000130f7224 */ /* 0x0c0fe400078e020f */
[----:B------:R-:W-:Y:S02]  /*02b0*/  IMAD R27, R19, R0, R17 ;  /* 0x00000000131b7224 */ /* 0x000fe400078e0211 */
[----:B------:R-:W5:Y:S01]  /*02c0*/  LDG.E.64 R16, desc[UR4][R24.64] ;  /* 0x0000000418107981 */ /* 0x000f62000c1e1b00 */
[----:B------:R-:W-:-:S03]  /*02d0*/  IMAD.WIDE R20, R15, 0x8, R12 ;  /* 0x000000080f147825 */ /* 0x000fc600078e020c */
[----:B------:R-:W5:Y:S01]  /*02e0*/  LDG.E.64 R18, desc[UR4][R22.64] ;  /* 0x0000000416127981 */ /* 0x000f62000c1e1b00 */
[----:B------:R-:W-:-:S03]  /*02f0*/  IMAD.WIDE R26, R27, 0x8, R12 ;  /* 0x000000081b1a7825 */ /* 0x000fc600078e020c */
[----:B------:R-:W5:Y:S04]  /*0300*/  LDG.E.64 R20, desc[UR4][R20.64] ;  /* 0x0000000414147981 */ /* 0x000f68000c1e1b00 */
[----:B------:R-:W5:Y:S01]  /*0310*/  LDG.E.64 R12, desc[UR4][R26.64] ;  /* 0x000000041a0c7981 */ /* 0x000f62000c1e1b00 */
[----:B--2---:R-:W-:Y:S02]  /*0320*/  DADD R8, R8, R10 ;  /* 0x0000000008087229 */ /* 0x004fe4000000000a */
[----:B---3--:R-:W-:Y:S01]  /*0330*/  DADD R2, R6, R2 ;  /* 0x0000000006027229 */ /* 0x008fe20000000002 */
[----:B------:R-:W0:Y:S05]  /*0340*/  LDC.64 R6, c[0x0][0x390] ;  /* 0x0000e400ff067b82 */ /* 0x000e2a0000000a00 */
[----:B----4-:R-:W-:-:S02]  /*0350*/  DADD R4, R4, R8 ;  /* 0x0000000004047229 */ /* 0x010fc40000000008 */
[----:B-----5:R-:W-:-:S06]  /*0360*/  DADD R2, R16, R2 ;  /* 0x0000000010027229 */ /* 0x020fcc0000000002 */
[----:B------:R-:W-:Y:S02]  /*0370*/  DADD R4, R18, R4 ;  /* 0x0000000012047229 */ /* 0x000fe40000000004 */
[----:B------:R-:W-:-:S06]  /*0380*/  DADD R2, R12, R2 ;  /* 0x000000000c027229 */ /* 0x000fcc0000000002 */
[----:B------:R-:W-:-:S08]  /*0390*/  DFMA R4, R4, 0.25, R20 ;  /* 0x3fd000000404782b */ /* 0x000fd00000000014 */
[----:B------:R-:W-:Y:S01]  /*03a0*/  DFMA R2, R2, 0.5, R4 ;  /* 0x3fe000000202782b */ /* 0x000fe20000000004 */
[----:B0-----:R-:W-:-:S07]  /*03b0*/  IMAD.WIDE R4, R15, 0x8, R6 ;  /* 0x000000080f047825 */ /* 0x001fce00078e0206 */
[----:B------:R-:W-:-:S07]  /*03c0*/  DMUL R2, R2, 0.25 ;  /* 0x3fd0000002027828 */ /* 0x000fce0000000000 */
[----:B------:R-:W-:Y:S01]  /*03d0*/  STG.E.64 desc[UR4][R4.64], R2 ;  /* 0x0000000204007986 */ /* 0x000fe2000c101b04 */
[----:B------:R-:W-:Y:S05]  /*03e0*/  EXIT ;  /* 0x000000000000794d */ /* 0x000fea0003800000 */
.L_x_2:
        /* <DEDUP_REMOVED lines=9> */
.L_x_67:


//--------------------- .text._Z12relax_kerneliiiddddPdS_S_S_S_S_i --------------------------
	.section	.text._Z12relax_kerneliiiddddPdS_S_S_S_S_i,"ax",@progbits
	.align	128
        .global         _Z12relax_kerneliiiddddPdS_S_S_S_S_i
        .type           _Z12relax_kerneliiiddddPdS_S_S_S_S_i,@function
        .size           _Z12relax_kerneliiiddddPdS_S_S_S_S_i,(.L_x_61 - _Z12relax_kerneliiiddddPdS_S_S_S_S_i)
        .other          _Z12relax_kerneliiiddddPdS_S_S_S_S_i,@"STO_CUDA_ENTRY STV_DEFAULT"
_Z12relax_kerneliiiddddPdS_S_S_S_S_i:
.text._Z12relax_kerneliiiddddPdS_S_S_S_S_i:
[----:B------:R-:W-:Y:S01]  /*0000*/  LDC R1, c[0x0][0x37c] ;  /* 0x0000df00ff017b82 */ /* 0x000fe20000000800 */
[----:B------:R-:W0:Y:S01]  /*0010*/  S2R R18, SR_CTAID.Y ;  /* 0x0000000000127919 */ /* 0x000e220000002600 */
[----:B------:R-:W1:Y:S01]  /*0020*/  LDCU UR8, c[0x0][0x388] ;  /* 0x00007100ff0877ac */ /* 0x000e620008000800 */
[----:B------:R-:W0:Y:S01]  /*0030*/  S2R R5, SR_TID.Y ;  /* 0x0000000000057919 */ /* 0x000e220000002200 */
[----:B------:R-:W2:Y:S01]  /*0040*/  LDCU UR9, c[0x0][0x384] ;  /* 0x00007080ff0977ac */ /* 0x000ea20008000800 */
[----:B------:R-:W3:Y:S01]  /*0050*/  S2R R3, SR_CTAID.X ;  /* 0x0000000000037919 */ /* 0x000ee20000002500 */
[----:B------:R-:W3:Y:S01]  /*0060*/  S2R R0, SR_TID.X ;  /* 0x0000000000007919 */ /* 0x000ee20000002100 */
[----:B0-----:R-:W-:-:S05]  /*0070*/  IMAD R18, R18, 0x20, R5 ;  /* 0x0000002012127824 */ /* 0x001fca00078e0205 */
[----:B-1----:R-:W-:Y:S01]  /*0080*/  ISETP.GE.AND P0, PT, R18, UR8, PT ;  /* 0x0000000812007c0c */ /* 0x002fe2000bf06270 */
[----:B---3--:R-:W-:-:S05]  /*0090*/  IMAD R3, R3, 0x20, R0 ;  /* 0x0000002003037824 */ /* 0x008fca00078e0200 */
[----:B--2---:R-:W-:-:S13]  /*00a0*/  ISETP.GE.OR P0, PT, R3, UR9, P0 ;  /* 0x0000000903007c0c */ /* 0x004fda0008706670 */
[----:B------:R-:W-:Y:S05]  /*00b0*/  @P0 EXIT ;  /* 0x000000000000094d */ /* 0x000fea0003800000 */
[----:B------:R-:W0:Y:S01]  /*00c0*/  LDC R19, c[0x0][0x380] ;  /* 0x0000e000ff137b82 */ /* 0x000e220000000800 */
[----:B------:R-:W-:Y:S01]  /*00d0*/  IABS R6, R3 ;  /* 0x0000000300067213 */ /* 0x000fe20000000000 */
[----:B------:R-:W1:Y:S01]  /*00e0*/  LDCU.64 UR6, c[0x0][0x358] ;  /* 0x00006b00ff0677ac */ /* 0x000e620008000a00 */
[----:B------:R-:W-:Y:S01]  /*00f0*/  ISETP.GE.AND P1, PT, R3, RZ, PT ;  /* 0x000000ff0300720c */ /* 0x000fe20003f26270 */
[----:B------:R-:W-:Y:S01]  /*0100*/  BSSY.RECONVERGENT B0, `(.L_x_3) ;  /* 0x00000ad000007945 */ /* 0x000fe20003800200 */
[----:B0-----:R-:W-:-:S04]  /*0110*/  IABS R9, R19 ;  /* 0x0000001300097213 */ /* 0x001fc80000000000 */
[----:B------:R-:W0:Y:S08]  /*0120*/  I2F.RP R0, R9 ;  /* 0x0000000900007306 */ /* 0x000e300000209400 */
[----:B0-----:R-:W0:Y:S02]  /*0130*/  MUFU.RCP R0, R0 ;  /* 0x0000000000007308 */ /* 0x001e240000001000 */
[----:B0-----:R-:W-:-:S06]  /*0140*/  VIADD R4, R0, 0xffffffe ;  /* 0x0ffffffe00047836 */ /* 0x001fcc0000000000 */
[----:B------:R0:W2:Y:S02]  /*0150*/  F2I.FTZ.U32.TRUNC.NTZ R5, R4 ;  /* 0x0000000400057305 */ /* 0x0000a4000021f000 */
[----:B0-----:R-:W-:Y:S02]  /*0160*/  IMAD.MOV.U32 R4, RZ, RZ, RZ ;  /* 0x000000ffff047224 */ /* 0x001fe400078e00ff */
[----:B--2---:R-:W-:-:S04]  /*0170*/  IMAD.MOV R2, RZ, RZ, -R5 ;  /* 0x000000ffff027224 */ /* 0x004fc800078e0a05 */
[----:B------:R-:W-:-:S04]  /*0180*/  IMAD R7, R2, R9, RZ ;  /* 0x0000000902077224 */ /* 0x000fc800078e02ff */
[----:B------:R-:W-:Y:S01]  /*0190*/  IMAD.HI.U32 R5, R5, R7, R4 ;  /* 0x0000000705057227 */ /* 0x000fe200078e0004 */
[----:B------:R-:W-:-:S05]  /*01a0*/  LOP3.LUT R7, RZ, R19, RZ, 0x33, !PT ;  /* 0x00000013ff077212 */ /* 0x000fca00078e33ff */
[----:B------:R-:W-:-:S04]  /*01b0*/  IMAD.HI.U32 R2, R5, R6, RZ ;  /* 0x0000000605027227 */ /* 0x000fc800078e00ff */
[----:B------:R-:W-:-:S04]  /*01c0*/  IMAD.MOV R2, RZ, RZ, -R2 ;  /* 0x000000ffff027224 */ /* 0x000fc800078e0a02 */
[----:B------:R-:W-:-:S05]  /*01d0*/  IMAD R0, R9, R2, R6 ;  /* 0x0000000209007224 */ /* 0x000fca00078e0206 */
[----:B------:R-:W-:-:S13]  /*01e0*/  ISETP.GT.U32.AND P0, PT, R9, R0, PT ;  /* 0x000000000900720c */ /* 0x000fda0003f04070 */
[----:B------:R-:W-:-:S05]  /*01f0*/  @!P0 IMAD.IADD R0, R0, 0x1, -R9 ;  /* 0x0000000100008824 */ /* 0x000fca00078e0a09 */
[----:B------:R-:W-:-:S13]  /*0200*/  ISETP.GT.U32.AND P0, PT, R9, R0, PT ;  /* 0x000000000900720c */ /* 0x000fda0003f04070 */
[----:B------:R-:W-:Y:S02]  /*0210*/  @!P0 IADD3 R0, PT, PT, R0, -R9, RZ ;  /* 0x8000000900008210 */ /* 0x000fe40007ffe0ff */
[----:B------:R-:W-:-:S03]  /*0220*/  ISETP.NE.AND P0, PT, R19, RZ, PT ;  /* 0x000000ff1300720c */ /* 0x000fc60003f05270 */
[----:B------:R-:W-:-:S05]  /*0230*/  @!P1 IMAD.MOV R0, RZ, RZ, -R0 ;  /* 0x000000ffff009224 */ /* 0x000fca00078e0a00 */
[----:B------:R-:W-:-:S04]  /*0240*/  SEL R0, R7, R0, !P0 ;  /* 0x0000000007007207 */ /* 0x000fc80004000000 */
[----:B------:R-:W-:-:S13]  /*0250*/  ISETP.NE.AND P1, PT, R0, RZ, PT ;  /* 0x000000ff0000720c */ /* 0x000fda0003f25270 */
[----:B-1----:R-:W-:Y:S05]  /*0260*/  @P1 BRA `(.L_x_4) ;  /* 0x0000000800581947 */ /* 0x002fea0003800000 */
[----:B------:R-:W-:Y:S02]  /*0270*/  IABS R0, R18 ;  /* 0x0000001200007213 */ /* 0x000fe40000000000 */
[----:B------:R-:W-:-:S03]  /*0280*/  ISETP.GE.AND P2, PT, R18, RZ, PT ;  /* 0x000000ff1200720c */ /* 0x000fc60003f46270 */
[----:B------:R-:W-:-:S04]  /*0290*/  IMAD.HI.U32 R5, R5, R0, RZ ;  /* 0x0000000005057227 */ /* 0x000fc800078e00ff */
[----:B------:R-:W-:-:S04]  /*02a0*/  IMAD.MOV R5, RZ, RZ, -R5 ;  /* 0x000000ffff057224 */ /* 0x000fc800078e0a05 */
[----:B------:R-:W-:-:S05]  /*02b0*/  IMAD R0, R9, R5, R0 ;  /* 0x0000000509007224 */ /* 0x000fca00078e0200 */
[----:B------:R-:W-:-:S13]  /*02c0*/  ISETP.GT.U32.AND P1, PT, R9, R0, PT ;  /* 0x000000000900720c */ /* 0x000fda0003f24070 */
[----:B------:R-:W-:-:S05]  /*02d0*/  @!P1 IMAD.IADD R0, R0, 0x1, -R9 ;  /* 0x0000000100009824 */ /* 0x000fca00078e0a09 */
[----:B------:R-:W-:-:S13]  /*02e0*/  ISETP.GT.U32.AND P1, PT, R9, R0, PT ;  /* 0x000000000900720c */ /* 0x000fda0003f24070 */
[----:B------:R-:W-:-:S04]  /*02f0*/  @!P1 IMAD.IADD R0, R0, 0x1, -R9 ;  /* 0x0000000100009824 */ /* 0x000fc800078e0a09 */
[----:B------:R-:W-:-:S05]  /*0300*/  @!P2 IMAD.MOV R0, RZ, RZ, -R0 ;  /* 0x000000ffff00a224 */ /* 0x000fca00078e0a00 */
[----:B------:R-:W-:-:S04]  /*0310*/  SEL R0, R7, R0, !P0 ;  /* 0x0000000007007207 */ /* 0x000fc80004000000 */
[----:B------:R-:W-:-:S13]  /*0320*/  ISETP.NE.AND P0, PT, R0, RZ, PT ;  /* 0x000000ff0000720c */ /* 0x000fda0003f05270 */
[----:B------:R-:W-:Y:S05]  /*0330*/  @P0 BRA `(.L_x_4) ;  /* 0x0000000800240947 */ /* 0x000fea0003800000 */
[----:B------:R-:W0:Y:S01]  /*0340*/  LDC.64 R16, c[0x0][0x3d0] ;  /* 0x0000f400ff107b82 */ /* 0x000e220000000a00 */
[C---:B------:R-:W-:Y:S01]  /*0350*/  IMAD R2, R18.reuse, UR9, RZ ;  /* 0x0000000912027c24 */ /* 0x040fe2000f8e02ff */
[----:B------:R-:W-:Y:S01]  /*0360*/  UIADD3 UR5, UPT, UPT, UR8, -0x1, URZ ;  /* 0xffffffff08057890 */ /* 0x000fe2000fffe0ff */
[----:B------:R-:W-:Y:S01]  /*0370*/  IMAD R15, R19, UR9, RZ ;  /* 0x00000009130f7c24 */ /* 0x000fe2000f8e02ff */
[----:B------:R-:W-:Y:S01]  /*0380*/  UIADD3 UR4, UPT, UPT, UR9, -0x1, URZ ;  /* 0xffffffff09047890 */ /* 0x000fe2000fffe0ff */
[C---:B------:R-:W-:Y:S01]  /*0390*/  IMAD.IADD R0, R3.reuse, 0x1, R2 ;  /* 0x0000000103007824 */ /* 0x040fe200078e0202 */
[----:B------:R-:W-:Y:S02]  /*03a0*/  ISETP.NE.AND P2, PT, R3, RZ, PT ;  /* 0x000000ff0300720c */ /* 0x000fe40003f45270 */
[----:B------:R-:W-:Y:S01]  /*03b0*/  ISETP.NE.AND P1, PT, R18, UR5, PT ;  /* 0x0000000512007c0c */ /* 0x000fe2000bf25270 */
[C---:B------:R-:W-:Y:S01]  /*03c0*/  IMAD.IADD R8, R0.reuse, 0x1, -R19 ;  /* 0x0000000100087824 */ /* 0x040fe200078e0a13 */
[----:B------:R-:W-:-:S02]  /*03d0*/  IADD3 R14, PT, PT, R0, R19, RZ ;  /* 0x00000013000e7210 */ /* 0x000fc40007ffe0ff */
[----:B------:R-:W-:Y:S02]  /*03e0*/  ISETP.EQ.OR P0, PT, R3, UR4, !P1 ;  /* 0x0000000403007c0c */ /* 0x000fe4000cf02670 */
[C---:B------:R-:W-:Y:S01]  /*03f0*/  SEL R11, R15.reuse, RZ, P1 ;  /* 0x000000ff0f0b7207 */ /* 0x040fe20000800000 */
[----:B------:R-:W-:-:S05]  /*0400*/  IMAD.IADD R5, R15, 0x1, R14 ;  /* 0x000000010f057824 */ /* 0x000fca00078e020e */
[C---:B------:R-:W-:Y:S01]  /*0410*/  SEL R5, R0.reuse, R5, P0 ;  /* 0x0000000500057207 */ /* 0x040fe20000000000 */
[----:B0-----:R-:W-:-:S04]  /*0420*/  IMAD.WIDE R22, R0, 0x8, R16 ;  /* 0x0000000800167825 */ /* 0x001fc800078e0210 */
[----:B------:R-:W-:-:S04]  /*0430*/  IMAD.WIDE R12, R5, 0x8, R16 ;  /* 0x00000008050c7825 */ /* 0x000fc800078e0210 */
[----:B------:R-:W-:Y:S02]  /*0440*/  IMAD.IADD R5, R8, 0x1, R15 ;  /* 0x0000000108057824 */ /* 0x000fe400078e020f */
[----:B------:R-:W2:Y:S01]  /*0450*/  LDG.E.64 R12, desc[UR6][R12.64] ;  /* 0x000000060c0c7981 */ /* 0x000ea2000c1e1b00 */
[----:B------:R-:W-:Y:S02]  /*0460*/  IMAD.WIDE R10, R11, 0x8, R22 ;  /* 0x000000080b0a7825 */ /* 0x000fe400078e0216 */
[----:B------:R-:W-:-:S04]  /*0470*/  SEL R5, R2, R5, !P2 ;  /* 0x0000000502057207 */ /* 0x000fc80005000000 */
[----:B------:R-:W-:Y:S01]  /*0480*/  SEL R5, R0, R5, !P1 ;  /* 0x0000000500057207 */ /* 0x000fe20004800000 */
[----:B------:R-:W3:Y:S01]  /*0490*/  LDG.E.64 R10, desc[UR6][R10.64] ;  /* 0x000000060a0a7981 */ /* 0x000ee2000c1e1b00 */
[----:B------:R-:W-:Y:S01]  /*04a0*/  ISETP.NE.AND P3, PT, R3, UR4, PT ;  /* 0x0000000403007c0c */ /* 0x000fe2000bf65270 */
[----:B------:R-:W-:Y:S01]  /*04b0*/  IMAD.IADD R14, R14, 0x1, -R15 ;  /* 0x000000010e0e7824 */ /* 0x000fe200078e0a0f */
[----:B------:R-:W-:Y:S01]  /*04c0*/  SEL R9, R2, R8, !P2 ;  /* 0x0000000802097207 */ /* 0x000fe20005000000 */
[----:B------:R-:W-:Y:S01]  /*04d0*/  IMAD.WIDE R4, R5, 0x8, R16 ;  /* 0x0000000805047825 */ /* 0x000fe200078e0210 */
[----:B------:R-:W-:Y:S01]  /*04e0*/  SEL R7, R19, RZ, P3 ;  /* 0x000000ff13077207 */ /* 0x000fe20001800000 */
[----:B------:R-:W0:Y:S04]  /*04f0*/  LDCU.64 UR4, c[0x0][0x3a0] ;  /* 0x00007400ff0477ac */ /* 0x000e280008000a00 */
[----:B------:R-:W4:Y:S01]  /*0500*/  LDG.E.64 R4, desc[UR6][R4.64] ;  /* 0x0000000604047981 */ /* 0x000f22000c1e1b00 */
[----:B------:R-:W-:Y:S01]  /*0510*/  IMAD.WIDE R6, R7, 0x8, R22 ;  /* 0x0000000807067825 */ /* 0x000fe200078e0216 */
[----:B------:R-:W-:-:S02]  /*0520*/  ISETP.NE.AND P1, PT, R18, RZ, PT ;  /* 0x000000ff1200720c */ /* 0x000fc40003f25270 */
[----:B------:R-:W4:Y:S04]  /*0530*/  LDG.E.64 R22, desc[UR6][R22.64] ;  /* 0x0000000616167981 */ /* 0x000f28000c1e1b00 */
[----:B------:R-:W4:Y:S01]  /*0540*/  LDG.E.64 R6, desc[UR6][R6.64] ;  /* 0x0000000606067981 */ /* 0x000f22000c1e1b00 */
[----:B------:R-:W-:Y:S01]  /*0550*/  SEL R21, R3, R14, !P1 ;  /* 0x0000000e03157207 */ /* 0x000fe20004800000 */
[----:B------:R-:W-:-:S03]  /*0560*/  IMAD.WIDE R8, R9, 0x8, R16 ;  /* 0x0000000809087825 */ /* 0x000fc600078e0210 */
[C---:B------:R-:W-:Y:S01]  /*0570*/  SEL R21, R0.reuse, R21, !P3 ;  /* 0x0000001500157207 */ /* 0x040fe20005800000 */
[C---:B------:R-:W-:Y:S02]  /*0580*/  IMAD.IADD R14, R0.reuse, 0x1, -R15 ;  /* 0x00000001000e7824 */ /* 0x040fe400078e0a0f */
[----:B------:R-:W4:Y:S02]  /*0590*/  LDG.E.64 R8, desc[UR6][R8.64] ;  /* 0x0000000608087981 */ /* 0x000f24000c1e1b00 */
[----:B------:R-:W-:Y:S01]  /*05a0*/  IMAD.WIDE R26, R21, 0x8, R16 ;  /* 0x00000008151a7825 */ /* 0x000fe200078e0210 */
[----:B------:R-:W-:Y:S02]  /*05b0*/  IADD3 R21, PT, PT, R0, -R19, -R15 ;  /* 0x8000001300157210 */ /* 0x000fe40007ffe80f */
[----:B------:R-:W-:Y:S02]  /*05c0*/  SEL R25, R3, R14, !P1 ;  /* 0x0000000e03197207 */ /* 0x000fe40004800000 */
[----:B------:R2:W4:Y:S01]  /*05d0*/  LDG.E.64 R14, desc[UR6][R26.64] ;  /* 0x000000061a0e7981 */ /* 0x000522000c1e1b00 */
[----:B------:R-:W-:-:S02]  /*05e0*/  SEL R2, R2, R21, !P2 ;  /* 0x0000001502027207 */ /* 0x000fc40005000000 */
[----:B------:R-:W-:Y:S02]  /*05f0*/  IMAD.WIDE R24, R25, 0x8, R16 ;  /* 0x0000000819187825 */ /* 0x000fe400078e0210 */
[----:B------:R-:W-:-:S04]  /*0600*/  SEL R21, R3, R2, !P1 ;  /* 0x0000000203157207 */ /* 0x000fc80004800000 */
[----:B------:R-:W4:Y:S01]  /*0610*/  LDG.E.64 R24, desc[UR6][R24.64] ;  /* 0x0000000618187981 */ /* 0x000f22000c1e1b00 */
[----:B------:R-:W-:Y:S02]  /*0620*/  IMAD.WIDE R16, R21, 0x8, R16 ;  /* 0x0000000815107825 */ /* 0x000fe400078e0210 */
[----:B------:R-:W1:Y:S04]  /*0630*/  LDC.64 R20, c[0x0][0x3c0] ;  /* 0x0000f000ff147b82 */ /* 0x000e680000000a00 */
[----:B------:R-:W4:Y:S01]  /*0640*/  LDG.E.64 R16, desc[UR6][R16.64] ;  /* 0x0000000610107981 */ /* 0x000f22000c1e1b00 */
[----:B-1----:R-:W-:-:S06]  /*0650*/  IMAD.WIDE R20, R0, 0x8, R20 ;  /* 0x0000000800147825 */ /* 0x002fcc00078e0214 */
[----:B------:R-:W5:Y:S01]  /*0660*/  LDG.E.64 R20, desc[UR6][R20.64] ;  /* 0x0000000614147981 */ /* 0x000f62000c1e1b00 */
[----:B------:R-:W0:Y:S01]  /*0670*/  I2F.F64 R18, R19 ;  /* 0x0000001300127312 */ /* 0x000e220000201c00 */
[----:B------:R-:W-:Y:S01]  /*0680*/  BSSY.RECONVERGENT B1, `(.L_x_5) ;  /* 0x0000020000017945 */ /* 0x000fe20003800200 */
[----:B--2---:R-:W-:Y:S02]  /*0690*/  DADD R26, R12, R12 ;  /* 0x000000000c1a7229 */ /* 0x004fe4000000000c */
[----:B0-----:R-:W-:-:S06]  /*06a0*/  DMUL R12, R18, UR4 ;  /* 0x00000004120c7c28 */ /* 0x001fcc0008000000 */
[----:B---3--:R-:W-:Y:S02]  /*06b0*/  DFMA R26, R10, 8, R26 ;  /* 0x402000000a1a782b */ /* 0x008fe4000000001a */
[----:B------:R-:W-:-:S06]  /*06c0*/  DMUL R10, R12, R12 ;  /* 0x0000000c0c0a7228 */ /* 0x000fcc0000000000 */
[----:B------:R-:W0:Y:S01]  /*06d0*/  MUFU.RCP64H R13, R11 ;  /* 0x0000000b000d7308 */ /* 0x000e220000001800 */
[----:B----4-:R-:W-:Y:S01]  /*06e0*/  DFMA R4, R4, 2, R26 ;  /* 0x400000000404782b */ /* 0x010fe2000000001a */
[----:B------:R-:W-:-:S07]  /*06f0*/  IMAD.MOV.U32 R12, RZ, RZ, 0x1 ;  /* 0x00000001ff0c7424 */ /* 0x000fce00078e00ff */
[----:B------:R-:W-:Y:S02]  /*0700*/  DFMA R4, R6, 8, R4 ;  /* 0x402000000604782b */ /* 0x000fe40000000004 */
[----:B0-----:R-:W-:-:S06]  /*0710*/  DFMA R6, -R10, R12, 1 ;  /* 0x3ff000000a06742b */ /* 0x001fcc000000010c */
[----:B------:R-:W-:Y:S02]  /*0720*/  DFMA R4, R22, -40, R4 ;  /* 0xc04400001604782b */ /* 0x000fe40000000004 */
[----:B------:R-:W-:-:S06]  /*0730*/  DFMA R6, R6, R6, R6 ;  /* 0x000000060606722b */ /* 0x000fcc0000000006 */
[----:B------:R-:W-:Y:S02]  /*0740*/  DFMA R4, R8, 8, R4 ;  /* 0x402000000804782b */ /* 0x000fe40000000004 */
[----:B------:R-:W-:-:S06]  /*0750*/  DFMA R6, R12, R6, R12 ;  /* 0x000000060c06722b */ /* 0x000fcc000000000c */
[----:B------:R-:W-:Y:S02]  /*0760*/  DFMA R4, R14, 2, R4 ;  /* 0x400000000e04782b */ /* 0x000fe40000000004 */
[----:B------:R-:W-:-:S06]  /*0770*/  DFMA R8, -R10, R6, 1 ;  /* 0x3ff000000a08742b */ /* 0x000fcc0000000106 */
[----:B------:R-:W-:Y:S02]  /*0780*/  DFMA R4, R24, 8, R4 ;  /* 0x402000001804782b */ /* 0x000fe40000000004 */
[----:B------:R-:W-:-:S06]  /*0790*/  DFMA R8, R6, R8, R6 ;  /* 0x000000080608722b */ /* 0x000fcc0000000006 */
[----:B------:R-:W-:-:S08]  /*07a0*/  DFMA R4, R16, 2, R4 ;  /* 0x400000001004782b */ /* 0x000fd00000000004 */
[----:B------:R-:W-:-:S08]  /*07b0*/  DMUL R12, R4, R8 ;  /* 0x00000008040c7228 */ /* 0x000fd00000000000 */
[----:B------:R-:W-:-:S08]  /*07c0*/  DFMA R6, -R10, R12, R4 ;  /* 0x0000000c0a06722b */ /* 0x000fd00000000104 */
[----:B------:R-:W-:Y:S01]  /*07d0*/  DFMA R12, R8, R6, R12 ;  /* 0x00000006080c722b */ /* 0x000fe2000000000c */
[----:B------:R-:W-:-:S09]  /*07e0*/  FSETP.GEU.AND P3, PT, |R5|, 6.5827683646048100446e-37, PT ;  /* 0x036000000500780b */ /* 0x000fd20003f6e200 */
[----:B------:R-:W-:-:S05]  /*07f0*/  FFMA R2, RZ, R11, R13 ;  /* 0x0000000bff027223 */ /* 0x000fca000000000d */
[----:B------:R-:W-:-:S13]  /*0800*/  FSETP.GT.AND P2, PT, |R2|, 1.469367938527859385e-39, PT ;  /* 0x001000000200780b */ /* 0x000fda0003f44200 */
[----:B------:R-:W-:Y:S05]  /*0810*/  @P2 BRA P3, `(.L_x_6) ;  /* 0x0000000000182947 */ /* 0x000fea0001800000 */
[----:B------:R-:W-:Y:S01]  /*0820*/  MOV R12, R4 ;  /* 0x00000004000c7202 */ /* 0x000fe20000000f00 */
[----:B------:R-:W-:Y:S01]  /*0830*/  IMAD.MOV.U32 R13, RZ, RZ, R5 ;  /* 0x000000ffff0d7224 */ /* 0x000fe200078e0005 */
[----:B------:R-:W-:Y:S01]  /*0840*/  MOV R4, 0x880 ;  /* 0x0000088000047802 */ /* 0x000fe20000000f00 */
[----:B------:R-:W-:Y:S02]  /*0850*/  IMAD.MOV.U32 R14, RZ, RZ, R10 ;  /* 0x000000ffff0e7224 */ /* 0x000fe400078e000a */
[----:B------:R-:W-:-:S07]  /*0860*/  IMAD.MOV.U32 R15, RZ, RZ, R11 ;  /* 0x000000ffff0f7224 */ /* 0x000fce00078e000b */
[----:B-----5:R-:W-:Y:S05]  /*0870*/  CALL.REL.NOINC `($__internal_0_$__cuda_sm20_div_rn_f64_full) ;  /* 0x0000000c00007944 */ /* 0x020fea0003c00000 */
.L_x_6:
[----:B------:R-:W-:Y:S05]  /*0880*/  BSYNC.RECONVERGENT B1 ;  /* 0x0000000000017941 */ /* 0x000fea0003800200 */
.L_x_5:
[----:B------:R-:W0:Y:S01]  /*0890*/  MUFU.RCP64H R5, 12 ;  /* 0x4028000000057908 */ /* 0x000e220000001800 */
[----:B------:R-:W-:Y:S01]  /*08a0*/  IMAD.MOV.U32 R8, RZ, RZ, 0x0 ;  /* 0x00000000ff087424 */ /* 0x000fe200078e00ff */
[----:B------:R-:W1:Y:S01]  /*08b0*/  LDCU UR4, c[0x0][0x380] ;  /* 0x00007000ff0477ac */ /* 0x000e620008000800 */
[----:B------:R-:W-:Y:S01]  /*08c0*/  IMAD.MOV.U32 R9, RZ, RZ, 0x40280000 ;  /* 0x40280000ff097424 */ /* 0x000fe200078e00ff */
[----:B------:R-:W-:Y:S01]  /*08d0*/  FSETP.GEU.AND P3, PT, |R13|, 6.5827683646048100446e-37, PT ;  /* 0x036000000d00780b */ /* 0x000fe20003f6e200 */
[----:B------:R-:W-:Y:S01]  /*08e0*/  IMAD.MOV.U32 R4, RZ, RZ, 0x1 ;  /* 0x00000001ff047424 */ /* 0x000fe200078e00ff */
[----:B------:R-:W2:Y:S01]  /*08f0*/  LDCU.64 UR10, c[0x0][0x398] ;  /* 0x00007300ff0a77ac */ /* 0x000ea20008000a00 */
[----:B------:R-:W-:Y:S04]  /*0900*/  BSSY.RECONVERGENT B1, `(.L_x_7) ;  /* 0x0000015000017945 */ /* 0x000fe80003800200 */
[----:B0-----:R-:W-:Y:S01]  /*0910*/  DFMA R6, R4, -R8, 1 ;  /* 0x3ff000000406742b */ /* 0x001fe20000000808 */
[----:B-1----:R-:W-:-:S07]  /*0920*/  UIMAD UR4, UR4, UR4, URZ ;  /* 0x00000004040472a4 */ /* 0x002fce000f8e02ff */
[----:B------:R-:W-:Y:S02]  /*0930*/  DFMA R6, R6, R6, R6 ;  /* 0x000000060606722b */ /* 0x000fe40000000006 */
[----:B------:R-:W2:Y:S06]  /*0940*/  I2F.F64.U32 R18, UR4 ;  /* 0x0000000400127d12 */ /* 0x000eac0008201800 */
[----:B------:R-:W-:-:S08]  /*0950*/  DFMA R6, R4, R6, R4 ;  /* 0x000000060406722b */ /* 0x000fd00000000004 */
[----:B------:R-:W-:Y:S02]  /*0960*/  DFMA R4, R6, -R8, 1 ;  /* 0x3ff000000604742b */ /* 0x000fe40000000808 */
[----:B--2---:R-:W-:-:S06]  /*0970*/  DMUL R18, R18, UR10 ;  /* 0x0000000a12127c28 */ /* 0x004fcc0008000000 */
[----:B------:R-:W-:-:S08]  /*0980*/  DFMA R4, R6, R4, R6 ;  /* 0x000000040604722b */ /* 0x000fd00000000006 */
[----:B------:R-:W-:-:S08]  /*0990*/  DMUL R6, R4, R12 ;  /* 0x0000000c04067228 */ /* 0x000fd00000000000 */
[----:B------:R-:W-:-:S08]  /*09a0*/  DFMA R8, R6, -12, R12 ;  /* 0xc02800000608782b */ /* 0x000fd0000000000c */
[----:B------:R-:W-:-:S10]  /*09b0*/  DFMA R4, R4, R8, R6 ;  /* 0x000000080404722b */ /* 0x000fd40000000006 */
[----:B------:R-:W-:-:S05]  /*09c0*/  FFMA R2, RZ, 2.625, R5 ;  /* 0x40280000ff027823 */ /* 0x000fca0000000005 */
[----:B------:R-:W-:-:S13]  /*09d0*/  FSETP.GT.AND P2, PT, |R2|, 1.469367938527859385e-39, PT ;  /* 0x001000000200780b */ /* 0x000fda0003f44200 */
[----:B------:R-:W-:Y:S05]  /*09e0*/  @P2 BRA P3, `(.L_x_8) ;  /* 0x0000000000182947 */ /* 0x000fea0001800000 */
[----:B------:R-:W-:Y:S01]  /*09f0*/  MOV R14, RZ ;  /* 0x000000ff000e7202 */ /* 0x000fe20000000f00 */
[----:B------:R-:W-:Y:S01]  /*0a00*/  IMAD.MOV.U32 R15, RZ, RZ, 0x40280000 ;  /* 0x40280000ff0f7424 */ /* 0x000fe200078e00ff */
[----:B------:R-:W-:-:S07]  /*0a10*/  MOV R4, 0xa30 ;  /* 0x00000a3000047802 */ /* 0x000fce0000000f00 */
[----:B-----5:R-:W-:Y:S05]  /*0a20*/  CALL.REL.NOINC `($__internal_0_$__cuda_sm20_div_rn_f64_full) ;  /* 0x0000000800947944 */ /* 0x020fea0003c00000 */
[----:B------:R-:W-:Y:S02]  /*0a30*/  IMAD.MOV.U32 R4, RZ, RZ, R12 ;  /* 0x000000ffff047224 */ /* 0x000fe400078e000c */
[----:B------:R-:W-:-:S07]  /*0a40*/  IMAD.MOV.U32 R5, RZ, RZ, R13 ;  /* 0x000000ffff057224 */ /* 0x000fce00078e000d */
.L_x_8:
[----:B------:R-:W-:Y:S05]  /*0a50*/  BSYNC.RECONVERGENT B1 ;  /* 0x0000000000017941 */ /* 0x000fea0003800200 */
.L_x_7:
[----:B------:R-:W0:Y:S01]  /*0a60*/  LDCU UR10, c[0x0][0x3e0] ;  /* 0x00007c00ff0a77ac */ /* 0x000e220008000800 */
[----:B-----5:R-:W-:Y:S01]  /*0a70*/  DADD R20, R20, R4 ;  /* 0x0000000014147229 */ /* 0x020fe20000000004 */
[----:B------:R-:W1:Y:S01]  /*0a80*/  LDC.64 R8, c[0x0][0x3c8] ;  /* 0x0000f200ff087b82 */ /* 0x000e620000000a00 */
[----:B------:R-:W-:Y:S01]  /*0a90*/  ISETP.EQ.OR P1, PT, R3, RZ, !P1 ;  /* 0x000000ff0300720c */ /* 0x000fe20004f22670 */
[----:B------:R-:W2:Y:S03]  /*0aa0*/  LDCU.64 UR4, c[0x0][0x390] ;  /* 0x00007200ff0477ac */ /* 0x000ea60008000a00 */
[----:B------:R-:W-:-:S03]  /*0ab0*/  PLOP3.LUT P1, PT, P0, P1, PT, 0xf8, 0x8f ;  /* 0x00000000008f781c */ /* 0x000fc60000723f70 */
[----:B------:R-:W3:Y:S01]  /*0ac0*/  LDC.64 R4, c[0x0][0x3b0] ;  /* 0x0000ec00ff047b82 */ /* 0x000ee20000000a00 */
[----:B------:R-:W-:Y:S02]  /*0ad0*/  FSEL R10, R20, RZ, !P1 ;  /* 0x000000ff140a7208 */ /* 0x000fe40004800000 */
[----:B------:R-:W-:Y:S02]  /*0ae0*/  FSEL R11, R21, RZ, !P1 ;  /* 0x000000ff150b7208 */ /* 0x000fe40004800000 */
[----:B0-----:R-:W-:Y:S01]  /*0af0*/  ISETP.NE.AND P2, PT, RZ, UR10, PT ;  /* 0x0000000aff007c0c */ /* 0x001fe2000bf45270 */
[----:B--2---:R-:W-:Y:S01]  /*0b00*/  DMUL R18, R18, UR4 ;  /* 0x0000000412127c28 */ /* 0x004fe20008000000 */
[----:B-1----:R-:W-:-:S07]  /*0b10*/  IMAD.WIDE R8, R0, 0x8, R8 ;  /* 0x0000000800087825 */ /* 0x002fce00078e0208 */
[----:B------:R-:W-:-:S04]  /*0b20*/  DMUL R18, R20, R18 ;  /* 0x0000001214127228 */ /* 0x000fc80000000000 */
[----:B------:R-:W0:Y:S01]  /*0b30*/  @!P2 LDC.64 R6, c[0x0][0x3b8] ;  /* 0x0000ee00ff06ab82 */ /* 0x000e220000000a00 */
[----:B---3--:R-:W-:-:S05]  /*0b40*/  IMAD.WIDE R4, R0, 0x8, R4 ;  /* 0x0000000800047825 */ /* 0x008fca00078e0204 */
[----:B------:R-:W-:Y:S02]  /*0b50*/  FSEL R2, R18, RZ, !P1 ;  /* 0x000000ff12027208 */ /* 0x000fe40004800000 */
[----:B------:R-:W-:-:S05]  /*0b60*/  FSEL R3, R19, RZ, !P1 ;  /* 0x000000ff13037208 */ /* 0x000fca0004800000 */
[----:B------:R-:W-:Y:S01]  /*0b70*/  STG.E.64 desc[UR6][R4.64], R2 ;  /* 0x0000000204007986 */ /* 0x000fe2000c101b06 */
[----:B------:R-:W-:Y:S01]  /*0b80*/  DADD R22, R22, R2 ;  /* 0x0000000016167229 */ /* 0x000fe20000000002 */
[----:B0-----:R-:W-:-:S06]  /*0b90*/  @!P2 IMAD.WIDE R6, R0, 0x8, R6 ;  /* 0x000000080006a825 */ /* 0x001fcc00078e0206 */
[----:B------:R-:W-:Y:S04]  /*0ba0*/  @!P2 STG.E.64 desc[UR6][R6.64], R22 ;  /* 0x000000160600a986 */ /* 0x000fe8000c101b06 */
[----:B------:R-:W-:Y:S01]  /*0bb0*/  STG.E.64 desc[UR6][R8.64], R10 ;  /* 0x0000000a08007986 */ /* 0x000fe2000c101b06 */
[----:B------:R-:W-:Y:S05]  /*0bc0*/  EXIT ;  /* 0x000000000000794d */ /* 0x000fea0003800000 */
.L_x_4:
[----:B------:R-:W-:Y:S05]  /*0bd0*/  BSYNC.RECONVERGENT B0 ;  /* 0x0000000000007941 */ /* 0x000fea0003800200 */
.L_x_3:
[----:B------:R-:W0:Y:S01]  /*0be0*/  I2F.F64 R20, R19 ;  /* 0x0000001300147312 */ /* 0x000e220000201c00 */
[----:B------:R-:W-:Y:S01]  /*0bf0*/  IMAD.MOV.U32 R4, RZ, RZ, 0x1 ;  /* 0x00000001ff047424 */ /* 0x000fe200078e00ff */
[----:B------:R-:W-:Y:S06]  /*0c00*/  BSSY.RECONVERGENT B0, `(.L_x_9) ;  /* 0x0000016000007945 */ /* 0x000fec0003800200 */
[----:B------:R-:W1:Y:S08]  /*0c10*/  I2F.F64 R12, R3 ;  /* 0x00000003000c7312 */ /* 0x000e700000201c00 */
[----:B0-----:R-:W0:Y:S01]  /*0c20*/  MUFU.RCP64H R5, R21 ;  /* 0x0000001500057308 */ /* 0x001e220000001800 */
[----:B-1----:R-:W-:Y:S01]  /*0c30*/  FSETP.GEU.AND P1, PT, |R13|, 6.5827683646048100446e-37, PT ;  /* 0x036000000d00780b */ /* 0x002fe20003f2e200 */
[----:B0-----:R-:W-:-:S08]  /*0c40*/  DFMA R6, -R20, R4, 1 ;  /* 0x3ff000001406742b */ /* 0x001fd00000000104 */
[----:B------:R-:W-:-:S08]  /*0c50*/  DFMA R6, R6, R6, R6 ;  /* 0x000000060606722b */ /* 0x000fd00000000006 */
[----:B------:R-:W-:-:S08]  /*0c60*/  DFMA R6, R4, R6, R4 ;  /* 0x000000060406722b */ /* 0x000fd00000000004 */
[----:B------:R-:W-:-:S08]  /*0c70*/  DFMA R4, -R20, R6, 1 ;  /* 0x3ff000001404742b */ /* 0x000fd00000000106 */
[----:B------:R-:W-:-:S08]  /*0c80*/  DFMA R4, R6, R4, R6 ;  /* 0x000000040604722b */ /* 0x000fd00000000006 */
[----:B------:R-:W-:-:S08]  /*0c90*/  DMUL R22, R12, R4 ;  /* 0x000000040c167228 */ /* 0x000fd00000000000 */
[----:B------:R-:W-:-:S08]  /*0ca0*/  DFMA R6, -R20, R22, R12 ;  /* 0x000000161406722b */ /* 0x000fd0000000010c */
[----:B------:R-:W-:-:S10]  /*0cb0*/  DFMA R22, R4, R6, R22 ;  /* 0x000000060416722b */ /* 0x000fd40000000016 */
[----:B------:R-:W-:-:S05]  /*0cc0*/  FFMA R0, RZ, R21, R23 ;  /* 0x00000015ff007223 */ /* 0x000fca0000000017 */
[----:B------:R-:W-:Y:S01]  /*0cd0*/  FSETP.GT.AND P0, PT, |R0|, 1.469367938527859385e-39, PT ;  /* 0x001000000000780b */ /* 0x000fe20003f04200 */
[----:B------:R-:W-:-:S12]  /*0ce0*/  IMAD R0, R18, UR9, R3 ;  /* 0x0000000912007c24 */ /* 0x000fd8000f8e0203 */
[----:B------:R-:W-:Y:S05]  /*0cf0*/  @P0 BRA P1, `(.L_x_10) ;  /* 0x0000000000180947 */ /* 0x000fea0000800000 */
[----:B------:R-:W-:Y:S01]  /*0d00*/  IMAD.MOV.U32 R14, RZ, RZ, R20 ;  /* 0x000000ffff0e7224 */ /* 0x000fe200078e0014 */
[----:B------:R-:W-:Y:S01]  /*0d10*/  MOV R4, 0xd40 ;  /* 0x00000d4000047802 */ /* 0x000fe20000000f00 */
[----:B------:R-:W-:-:S07]  /*0d20*/  IMAD.MOV.U32 R15, RZ, RZ, R21 ;  /* 0x000000ffff0f7224 */ /* 0x000fce00078e0015 */
[----:B------:R-:W-:Y:S05]  /*0d30*/  CALL.REL.NOINC `($__internal_0_$__cuda_sm20_div_rn_f64_full) ;  /* 0x0000000400d07944 */ /* 0x000fea0003c00000 */
[----:B------:R-:W-:Y:S01]  /*0d40*/  MOV R22, R12 ;  /* 0x0000000c00167202 */ /* 0x000fe20000000f00 */
[----:B------:R-:W-:-:S07]  /*0d50*/  IMAD.MOV.U32 R23, RZ, RZ, R13 ;  /* 0x000000ffff177224 */ /* 0x000fce00078e000d */
.L_x_10:
[----:B------:R-:W-:Y:S05]  /*0d60*/  BSYNC.RECONVERGENT B0 ;  /* 0x0000000000007941 */ /* 0x000fea0003800200 */
.L_x_9:
[----:B------:R-:W0:Y:S01]  /*0d70*/  MUFU.RCP64H R5, R21 ;  /* 0x0000001500057308 */ /* 0x000e220000001800 */
[----:B------:R-:W-:Y:S01]  /*0d80*/  IMAD.MOV.U32 R4, RZ, RZ, 0x1 ;  /* 0x00000001ff047424 */ /* 0x000fe200078e00ff */
[----:B------:R-:W1:Y:S01]  /*0d90*/  LDCU UR4, c[0x0][0x380] ;  /* 0x00007000ff0477ac */ /* 0x000e620008000800 */
[----:B------:R-:W-:Y:S05]  /*0da0*/  BSSY.RECONVERGENT B0, `(.L_x_11) ;  /* 0x0000016000007945 */ /* 0x000fea0003800200 */
[----:B------:R-:W2:Y:S08]  /*0db0*/  I2F.F64.U32 R12, R18 ;  /* 0x00000012000c7312 */ /* 0x000eb00000201800 */
[----:B------:R-:W1:Y:S01]  /*0dc0*/  F2I.F64.TRUNC R22, R22 ;  /* 0x0000001600167311 */ /* 0x000e62000030d100 */
[----:B0-----:R-:W-:Y:S01]  /*0dd0*/  DFMA R6, -R20, R4, 1 ;  /* 0x3ff000001406742b */ /* 0x001fe20000000104 */
[----:B--2---:R-:W-:-:S07]  /*0de0*/  FSETP.GEU.AND P1, PT, |R13|, 6.5827683646048100446e-37, PT ;  /* 0x036000000d00780b */ /* 0x004fce0003f2e200 */
        /* <DEDUP_REMOVED lines=9> */
[----:B-1----:R-:W-:-:S12]  /*0e80*/  IMAD R2, R22, UR4, RZ ;  /* 0x0000000416027c24 */ /* 0x002fd8000f8e02ff */
[----:B------:R-:W-:Y:S05]  /*0e90*/  @P0 BRA P1, `(.L_x_12) ;  /* 0x0000000000180947 */ /* 0x000fea0000800000 */
[----:B------:R-:W-:Y:S01]  /*0ea0*/  IMAD.MOV.U32 R14, RZ, RZ, R20 ;  /* 0x000000ffff0e7224 */ /* 0x000fe200078e0014 */
[----:B------:R-:W-:Y:S01]  /*0eb0*/  MOV R4, 0xee0 ;  /* 0x00000ee000047802 */ /* 0x000fe20000000f00 */
[----:B------:R-:W-:-:S07]  /*0ec0*/  IMAD.MOV.U32 R15, RZ, RZ, R21 ;  /* 0x000000ffff0f7224 */ /* 0x000fce00078e0015 */
[----:B------:R-:W-:Y:S05]  /*0ed0*/  CALL.REL.NOINC `($__internal_0_$__cuda_sm20_div_rn_f64_full) ;  /* 0x0000000400687944 */ /* 0x000fea0003c00000 */
[----:B------:R-:W-:Y:S02]  /*0ee0*/  IMAD.MOV.U32 R4, RZ, RZ, R12 ;  /* 0x000000ffff047224 */ /* 0x000fe400078e000c */
[----:B------:R-:W-:-:S07]  /*0ef0*/  IMAD.MOV.U32 R5, RZ, RZ, R13 ;  /* 0x000000ffff057224 */ /* 0x000fce00078e000d */
.L_x_12:
[----:B------:R-:W-:Y:S05]  /*0f00*/  BSYNC.RECONVERGENT B0 ;  /* 0x0000000000007941 */ /* 0x000fea0003800200 */
.L_x_11:
[----:B------:R-:W0:Y:S01]  /*0f10*/  LDC.64 R6, c[0x0][0x380] ;  /* 0x0000e000ff067b82 */ /* 0x000e220000000a00 */
[----:B------:R-:W0:Y:S01]  /*0f20*/  F2I.F64.TRUNC R19, R4 ;  /* 0x0000000400137311 */ /* 0x000e22000030d100 */
[----:B------:R-:W1:Y:S06]  /*0f30*/  LDCU.128 UR12, c[0x0][0x3a0] ;  /* 0x00007400ff0c77ac */ /* 0x000e6c0008000c00 */
[----:B------:R-:W2:Y:S08]  /*0f40*/  LDC.64 R26, c[0x0][0x3d8] ;  /* 0x0000f600ff1a7b82 */ /* 0x000eb00000000a00 */
[----:B------:R-:W3:Y:S01]  /*0f50*/  LDC.64 R30, c[0x0][0x3d0] ;  /* 0x0000f400ff1e7b82 */ /* 0x000ee20000000a00 */
[----:B0-----:R-:W-:-:S02]  /*0f60*/  IMAD R29, R19, R7, R22 ;  /* 0x00000007131d7224 */ /* 0x001fc400078e0216 */
[-C--:B------:R-:W-:Y:S02]  /*0f70*/  IMAD R8, R19, R6.reuse, R6 ;  /* 0x0000000613087224 */ /* 0x080fe400078e0206 */
[----:B------:R-:W-:Y:S02]  /*0f80*/  IMAD R29, R29, R6, RZ ;  /* 0x000000061d1d7224 */ /* 0x000fe400078e02ff */
[----:B------:R-:W-:Y:S02]  /*0f90*/  IMAD R7, R8, R7, R2 ;  /* 0x0000000708077224 */ /* 0x000fe400078e0202 */
[----:B--2---:R-:W-:-:S04]  /*0fa0*/  IMAD.WIDE R28, R29, 0x8, R26 ;  /* 0x000000081d1c7825 */ /* 0x004fc800078e021a */
[----:B------:R-:W-:-:S04]  /*0fb0*/  IMAD.WIDE R26, R7, 0x8, R26 ;  /* 0x00000008071a7825 */ /* 0x000fc800078e021a */
[----:B---3--:R-:W-:-:S04]  /*0fc0*/  IMAD.WIDE R30, R0, 0x8, R30 ;  /* 0x00000008001e7825 */ /* 0x008fc800078e021e */
[C---:B------:R-:W-:Y:S02]  /*0fd0*/  IMAD.WIDE R24, R6.reuse, 0x8, R28 ;  /* 0x0000000806187825 */ /* 0x040fe400078e021c */
[----:B------:R-:W5:Y:S02]  /*0fe0*/  LDG.E.64 R30, desc[UR6][R30.64] ;  /* 0x000000061e1e7981 */ /* 0x000f64000c1e1b00 */
[----:B------:R-:W-:Y:S02]  /*0ff0*/  IMAD.WIDE R22, R6, 0x8, R26 ;  /* 0x0000000806167825 */ /* 0x000fe400078e021a */
[----:B------:R-:W5:Y:S04]  /*1000*/  LDG.E.64 R28, desc[UR6][R28.64] ;  /* 0x000000061c1c7981 */ /* 0x000f68000c1e1b00 */
[----:B------:R-:W5:Y:S04]  /*1010*/  LDG.E.64 R26, desc[UR6][R26.64] ;  /* 0x000000061a1a7981 */ /* 0x000f68000c1e1b00 */
[----:B------:R-:W5:Y:S04]  /*1020*/  LDG.E.64 R24, desc[UR6][R24.64] ;  /* 0x0000000618187981 */ /* 0x000f68000c1e1b00 */
[----:B------:R-:W5:Y:S01]  /*1030*/  LDG.E.64 R22, desc[UR6][R22.64] ;  /* 0x0000000616167981 */ /* 0x000f62000c1e1b00 */
[----:B-1----:R-:W-:-:S06]  /*1040*/  DMUL R14, R20, UR12 ;  /* 0x0000000c140e7c28 */ /* 0x002fcc0008000000 */
[----:B------:R-:W0:Y:S01]  /*1050*/  MUFU.RCP64H R5, R15 ;  /* 0x0000000f00057308 */ /* 0x000e220000001800 */
[----:B------:R-:W-:Y:S01]  /*1060*/  MOV R4, 0x1 ;  /* 0x0000000100047802 */ /* 0x000fe20000000f00 */
[----:B------:R-:W-:-:S05]  /*1070*/  IMAD.IADD R8, R3, 0x1, -R2 ;  /* 0x0000000103087824 */ /* 0x000fca00078e0a02 */
[----:B0-----:R-:W-:-:S08]  /*1080*/  DFMA R6, -R14, R4, 1 ;  /* 0x3ff000000e06742b */ /* 0x001fd00000000104 */
[----:B------:R-:W-:Y:S01]  /*1090*/  DFMA R6, R6, R6, R6 ;  /* 0x000000060606722b */ /* 0x000fe20000000006 */
[----:B------:R-:W0:Y:S07]  /*10a0*/  I2F.F64 R2, R8 ;  /* 0x0000000800027312 */ /* 0x000e2e0000201c00 */
[----:B------:R-:W-:-:S08]  /*10b0*/  DFMA R6, R4, R6, R4 ;  /* 0x000000060406722b */ /* 0x000fd00000000004 */
[----:B------:R-:W-:Y:S02]  /*10c0*/  DFMA R4, -R14, R6, 1 ;  /* 0x3ff000000e04742b */ /* 0x000fe40000000106 */
[----:B0-----:R-:W-:-:S06]  /*10d0*/  DMUL R12, R2, UR12 ;  /* 0x0000000c020c7c28 */ /* 0x001fcc0008000000 */
[----:B------:R-:W-:-:S08]  /*10e0*/  DFMA R4, R6, R4, R6 ;  /* 0x000000040604722b */ /* 0x000fd00000000006 */
[----:B------:R-:W-:-:S08]  /*10f0*/  DMUL R2, R12, R4 ;  /* 0x000000040c027228 */ /* 0x000fd00000000000 */
[----:B------:R-:W-:-:S08]  /*1100*/  DFMA R6, -R14, R2, R12 ;  /* 0x000000020e06722b */ /* 0x000fd0000000010c */
[----:B------:R-:W-:Y:S01]  /*1110*/  DFMA R2, R4, R6, R2 ;  /* 0x000000060402722b */ /* 0x000fe20000000002 */
[----:B------:R-:W-:-:S09]  /*1120*/  FSETP.GEU.AND P1, PT, |R13|, 6.5827683646048100446e-37, PT ;  /* 0x036000000d00780b */ /* 0x000fd20003f2e200 */
[----:B------:R-:W-:-:S05]  /*1130*/  FFMA R4, RZ, R15, R3 ;  /* 0x0000000fff047223 */ /* 0x000fca0000000003 */
[----:B------:R-:W-:Y:S01]  /*1140*/  FSETP.GT.AND P0, PT, |R4|, 1.469367938527859385e-39, PT ;  /* 0x001000000400780b */ /* 0x000fe20003f04200 */
[----:B------:R-:W-:Y:S01]  /*1150*/  DMUL R20, R20, UR14 ;  /* 0x0000000e14147c28 */ /* 0x000fe20008000000 */
[----:B------:R-:W-:Y:S11]  /*1160*/  BSSY.RECONVERGENT B0, `(.L_x_13) ;  /* 0x0000006000007945 */ /* 0x000ff60003800200 */
[----:B------:R-:W-:Y:S05]  /*1170*/  @P0 BRA P1, `(.L_x_14) ;  /* 0x0000000000100947 */ /* 0x000fea0000800000 */
[----:B------:R-:W-:-:S07]  /*1180*/  MOV R4, 0x11a0 ;  /* 0x000011a000047802 */ /* 0x000fce0000000f00 */
[----:B-----5:R-:W-:Y:S05]  /*1190*/  CALL.REL.NOINC `($__internal_0_$__cuda_sm20_div_rn_f64_full) ;  /* 0x0000000000b87944 */ /* 0x020fea0003c00000 */
[----:B------:R-:W-:Y:S02]  /*11a0*/  IMAD.MOV.U32 R2, RZ, RZ, R12 ;  /* 0x000000ffff027224 */ /* 0x000fe400078e000c */
[----:B------:R-:W-:-:S07]  /*11b0*/  IMAD.MOV.U32 R3, RZ, RZ, R13 ;  /* 0x000000ffff037224 */ /* 0x000fce00078e000d */
.L_x_14:
[----:B------:R-:W-:Y:S05]  /*11c0*/  BSYNC.RECONVERGENT B0 ;  /* 0x0000000000007941 */ /* 0x000fea0003800200 */
.L_x_13:
[----:B------:R-:W0:Y:S01]  /*11d0*/  MUFU.RCP64H R7, R21 ;  /* 0x0000001500077308 */ /* 0x000e220000001800 */
[----:B------:R-:W-:Y:S01]  /*11e0*/  IMAD.MOV.U32 R6, RZ, RZ, 0x1 ;  /* 0x00000001ff067424 */ /* 0x000fe200078e00ff */
[----:B------:R-:W1:Y:S01]  /*11f0*/  LDCU UR4, c[0x0][0x380] ;  /* 0x00007000ff0477ac */ /* 0x000e620008000800 */
[----:B------:R-:W-:Y:S01]  /*1200*/  IMAD.MOV R19, RZ, RZ, -R19 ;  /* 0x000000ffff137224 */ /* 0x000fe200078e0a13 */
[----:B------:R-:W-:Y:S03]  /*1210*/  BSSY.RECONVERGENT B0, `(.L_x_15) ;  /* 0x0000018000007945 */ /* 0x000fe60003800200 */
[----:B0-----:R-:W-:Y:S01]  /*1220*/  DFMA R4, -R20, R6, 1 ;  /* 0x3ff000001404742b */ /* 0x001fe20000000106 */
[----:B-1----:R-:W-:Y:S01]  /*1230*/  IMAD R18, R19, UR4, R18 ;  /* 0x0000000413127c24 */ /* 0x002fe2000f8e0212 */
[----:B------:R-:W0:Y:S06]  /*1240*/  LDCU.64 UR4, c[0x0][0x3a8] ;  /* 0x00007500ff0477ac */ /* 0x000e2c0008000a00 */
[----:B------:R-:W-:-:S02]  /*1250*/  DFMA R8, R4, R4, R4 ;  /* 0x000000040408722b */ /* 0x000fc40000000004 */
[----:B------:R1:W0:Y:S06]  /*1260*/  I2F.F64 R4, R18 ;  /* 0x0000001200047312 */ /* 0x00022c0000201c00 */
[----:B------:R-:W-:Y:S02]  /*1270*/  DFMA R8, R6, R8, R6 ;  /* 0x000000080608722b */ /* 0x000fe40000000006 */
[----:B-1----:R-:W-:-:S06]  /*1280*/  DADD R18, -R2, 1 ;  /* 0x3ff0000002127429 */ /* 0x002fcc0000000100 */
[----:B------:R-:W-:Y:S02]  /*1290*/  DFMA R6, -R20, R8, 1 ;  /* 0x3ff000001406742b */ /* 0x000fe40000000108 */
[----:B0-----:R-:W-:-:S06]  /*12a0*/  DMUL R12, R4, UR4 ;  /* 0x00000004040c7c28 */ /* 0x001fcc0008000000 */
[----:B------:R-:W-:-:S04]  /*12b0*/  DFMA R6, R8, R6, R8 ;  /* 0x000000060806722b */ /* 0x000fc80000000008 */
[----:B------:R-:W-:-:S04]  /*12c0*/  FSETP.GEU.AND P1, PT, |R13|, 6.5827683646048100446e-37, PT ;  /* 0x036000000d00780b */ /* 0x000fc80003f2e200 */
[----:B------:R-:W-:-:S08]  /*12d0*/  DMUL R4, R12, R6 ;  /* 0x000000060c047228 */ /* 0x000fd00000000000 */
[----:B------:R-:W-:-:S08]  /*12e0*/  DFMA R8, -R20, R4, R12 ;  /* 0x000000041408722b */ /* 0x000fd0000000010c */
[----:B------:R-:W-:-:S10]  /*12f0*/  DFMA R4, R6, R8, R4 ;  /* 0x000000080604722b */ /* 0x000fd40000000004 */
[----:B------:R-:W-:-:S05]  /*1300*/  FFMA R6, RZ, R21, R5 ;  /* 0x00000015ff067223 */ /* 0x000fca0000000005 */
[----:B------:R-:W-:-:S13]  /*1310*/  FSETP.GT.AND P0, PT, |R6|, 1.469367938527859385e-39, PT ;  /* 0x001000000600780b */ /* 0x000fda0003f04200 */
[----:B------:R-:W-:Y:S05]  /*1320*/  @P0 BRA P1, `(.L_x_16) ;  /* 0x0000000000180947 */ /* 0x000fea0000800000 */
[----:B------:R-:W-:Y:S01]  /*1330*/  IMAD.MOV.U32 R14, RZ, RZ, R20 ;  /* 0x000000ffff0e7224 */ /* 0x000fe200078e0014 */
[----:B------:R-:W-:Y:S02]  /*1340*/  MOV R15, R21 ;  /* 0x00000015000f7202 */ /* 0x000fe40000000f00 */
[----:B------:R-:W-:-:S07]  /*1350*/  MOV R4, 0x1370 ;  /* 0x0000137000047802 */ /* 0x000fce0000000f00 */
[----:B-----5:R-:W-:Y:S05]  /*1360*/  CALL.REL.NOINC `($__internal_0_$__cuda_sm20_div_rn_f64_full) ;  /* 0x0000000000447944 */ /* 0x020fea0003c00000 */
[----:B------:R-:W-:Y:S02]  /*1370*/  IMAD.MOV.U32 R4, RZ, RZ, R12 ;  /* 0x000000ffff047224 */ /* 0x000fe400078e000c */
[----:B------:R-:W-:-:S07]  /*1380*/  IMAD.MOV.U32 R5, RZ, RZ, R13 ;  /* 0x000000ffff057224 */ /* 0x000fce00078e000d */
.L_x_16:
[----:B------:R-:W-:Y:S05]  /*1390*/  BSYNC.RECONVERGENT B0 ;  /* 0x0000000000007941 */ /* 0x000fea0003800200 */
.L_x_15:
[----:B------:R-:W-:-:S08]  /*13a0*/  DADD R6, -R4, 1 ;  /* 0x3ff0000004067429 */ /* 0x000fd00000000100 */
[----:B------:R-:W-:Y:S02]  /*13b0*/  DMUL R8, R6, R2 ;  /* 0x0000000206087228 */ /* 0x000fe40000000000 */
[C---:B------:R-:W-:Y:S02]  /*13c0*/  DMUL R6, R18.reuse, R6 ;  /* 0x0000000612067228 */ /* 0x040fe40000000000 */
[----:B------:R-:W-:Y:S02]  /*13d0*/  DMUL R18, R18, R4 ;  /* 0x0000000412127228 */ /* 0x000fe40000000000 */
[----:B------:R-:W-:Y:S02]  /*13e0*/  DMUL R2, R4, R2 ;  /* 0x0000000204027228 */ /* 0x000fe40000000000 */
[----:B-----5:R-:W-:-:S08]  /*13f0*/  DMUL R8, R24, R8 ;  /* 0x0000000818087228 */ /* 0x020fd00000000000 */
[----:B------:R-:W-:Y:S02]  /*1400*/  DFMA R6, R28, R6, R8 ;  /* 0x000000061c06722b */ /* 0x000fe40000000008 */
[----:B------:R-:W0:Y:S06]  /*1410*/  LDC.64 R8, c[0x0][0x3b8] ;  /* 0x0000ee00ff087b82 */ /* 0x000e2c0000000a00 */
[----:B------:R-:W-:-:S08]  /*1420*/  DFMA R6, R26, R18, R6 ;  /* 0x000000121a06722b */ /* 0x000fd00000000006 */
[----:B------:R-:W-:-:S08]  /*1430*/  DFMA R2, R22, R2, R6 ;  /* 0x000000021602722b */ /* 0x000fd00000000006 */
[----:B------:R-:W-:Y:S01]  /*1440*/  DADD R2, R30, R2 ;  /* 0x000000001e027229 */ /* 0x000fe20000000002 */
[----:B0-----:R-:W-:-:S06]  /*1450*/  IMAD.WIDE R4, R0, 0x8, R8 ;  /* 0x0000000800047825 */ /* 0x001fcc00078e0208 */
[----:B------:R-:W-:Y:S01]  /*1460*/  STG.E.64 desc[UR6][R4.64], R2 ;  /* 0x0000000204007986 */ /* 0x000fe2000c101b06 */
[----:B------:R-:W-:Y:S05]  /*1470*/  EXIT ;  /* 0x000000000000794d */ /* 0x000fea0003800000 */
        .weak           $__internal_0_$__cuda_sm20_div_rn_f64_full
        .type           $__internal_0_$__cuda_sm20_div_rn_f64_full,@function
        .size           $__internal_0_$__cuda_sm20_div_rn_f64_full,(.L_x_61 - $__internal_0_$__cuda_sm20_div_rn_f64_full)
$__internal_0_$__cuda_sm20_div_rn_f64_full:
[C---:B------:R-:W-:Y:S01]  /*1480*/  FSETP.GEU.AND P2, PT, |R15|.reuse, 1.469367938527859385e-39, PT ;  /* 0x001000000f00780b */ /* 0x040fe20003f4e200 */
[----:B------:R-:W-:Y:S01]  /*1490*/  IMAD.MOV.U32 R8, RZ, RZ, 0x1 ;  /* 0x00000001ff087424 */ /* 0x000fe200078e00ff */
[----:B------:R-:W-:Y:S01]  /*14a0*/  LOP3.LUT R16, R15, 0x800fffff, RZ, 0xc0, !PT ;  /* 0x800fffff0f107812 */ /* 0x000fe200078ec0ff */
[----:B------:R-:W-:Y:S01]  /*14b0*/  BSSY.RECONVERGENT B2, `(.L_x_17) ;  /* 0x0000054000027945 */ /* 0x000fe20003800200 */
[C---:B------:R-:W-:Y:S02]  /*14c0*/  FSETP.GEU.AND P4, PT, |R13|.reuse, 1.469367938527859385e-39, PT ;  /* 0x001000000d00780b */ /* 0x040fe40003f8e200 */
[----:B------:R-:W-:Y:S01]  /*14d0*/  LOP3.LUT R17, R16, 0x3ff00000, RZ, 0xfc, !PT ;  /* 0x3ff0000010117812 */ /* 0x000fe200078efcff */
[----:B------:R-:W-:Y:S01]  /*14e0*/  IMAD.MOV.U32 R16, RZ, RZ, R14 ;  /* 0x000000ffff107224 */ /* 0x000fe200078e000e */
[----:B------:R-:W-:Y:S02]  /*14f0*/  LOP3.LUT R5, R13, 0x7ff00000, RZ, 0xc0, !PT ;  /* 0x7ff000000d057812 */ /* 0x000fe400078ec0ff */
[----:B------:R-:W-:-:S03]  /*1500*/  LOP3.LUT R32, R15, 0x7ff00000, RZ, 0xc0, !PT ;  /* 0x7ff000000f207812 */ /* 0x000fc600078ec0ff */
[----:B------:R-:W-:Y:S01]  /*1510*/  @!P2 DMUL R16, R14, 8.98846567431157953865e+307 ;  /* 0x7fe000000e10a828 */ /* 0x000fe20000000000 */
[----:B------:R-:W-:-:S03]  /*1520*/  ISETP.GE.U32.AND P3, PT, R5, R32, PT ;  /* 0x000000200500720c */ /* 0x000fc60003f66070 */
[----:B------:R-:W-:Y:S02]  /*1530*/  @!P4 LOP3.LUT R6, R15, 0x7ff00000, RZ, 0xc0, !PT ;  /* 0x7ff000000f06c812 */ /* 0x000fe400078ec0ff */
[----:B------:R-:W0:Y:S01]  /*1540*/  MUFU.RCP64H R9, R17 ;  /* 0x0000001100097308 */ /* 0x000e220000001800 */
[----:B------:R-:W-:Y:S02]  /*1550*/  @!P4 MOV R34, RZ ;  /* 0x000000ff0022c202 */ /* 0x000fe40000000f00 */
[----:B------:R-:W-:Y:S01]  /*1560*/  @!P4 ISETP.GE.U32.AND P5, PT, R5, R6, PT ;  /* 0x000000060500c20c */ /* 0x000fe20003fa6070 */
[----:B------:R-:W-:Y:S01]  /*1570*/  IMAD.MOV.U32 R6, RZ, RZ, 0x1ca00000 ;  /* 0x1ca00000ff067424 */ /* 0x000fe200078e00ff */
[----:B------:R-:W-:-:S04]  /*1580*/  @!P2 LOP3.LUT R32, R17, 0x7ff00000, RZ, 0xc0, !PT ;  /* 0x7ff000001120a812 */ /* 0x000fc800078ec0ff */
[----:B------:R-:W-:-:S04]  /*1590*/  @!P4 SEL R7, R6, 0x63400000, !P5 ;  /* 0x634000000607c807 */ /* 0x000fc80006800000 */
[----:B------:R-:W-:Y:S01]  /*15a0*/  @!P4 LOP3.LUT R7, R7, 0x80000000, R13, 0xf8, !PT ;  /* 0x800000000707c812 */ /* 0x000fe200078ef80d */
[----:B0-----:R-:W-:-:S03]  /*15b0*/  DFMA R10, R8, -R16, 1 ;  /* 0x3ff00000080a742b */ /* 0x001fc60000000810 */
[----:B------:R-:W-:Y:S01]  /*15c0*/  @!P4 LOP3.LUT R35, R7, 0x100000, RZ, 0xfc, !PT ;  /* 0x001000000723c812 */ /* 0x000fe200078efcff */
[----:B------:R-:W-:-:S04]  /*15d0*/  IMAD.MOV.U32 R7, RZ, RZ, R5 ;  /* 0x000000ffff077224 */ /* 0x000fc800078e0005 */
[----:B------:R-:W-:-:S08]  /*15e0*/  DFMA R10, R10, R10, R10 ;  /* 0x0000000a0a0a722b */ /* 0x000fd0000000000a */
[----:B------:R-:W-:Y:S01]  /*15f0*/  DFMA R8, R8, R10, R8 ;  /* 0x0000000a0808722b */ /* 0x000fe20000000008 */
[----:B------:R-:W-:Y:S01]  /*1600*/  SEL R11, R6, 0x63400000, !P3 ;  /* 0x63400000060b7807 */ /* 0x000fe20005800000 */
[----:B------:R-:W-:-:S03]  /*1610*/  IMAD.MOV.U32 R10, RZ, RZ, R12 ;  /* 0x000000ffff0a7224 */ /* 0x000fc600078e000c */
[----:B------:R-:W-:-:S03]  /*1620*/  LOP3.LUT R11, R11, 0x800fffff, R13, 0xf8, !PT ;  /* 0x800fffff0b0b7812 */ /* 0x000fc600078ef80d */
[----:B------:R-:W-:-:S03]  /*1630*/  DFMA R36, R8, -R16, 1 ;  /* 0x3ff000000824742b */ /* 0x000fc60000000810 */
[----:B------:R-:W-:-:S05]  /*1640*/  @!P4 DFMA R10, R10, 2, -R34 ;  /* 0x400000000a0ac82b */ /* 0x000fca0000000822 */
[----:B------:R-:W-:-:S05]  /*1650*/  DFMA R36, R8, R36, R8 ;  /* 0x000000240824722b */ /* 0x000fca0000000008 */
[----:B------:R-:W-:-:S03]  /*1660*/  @!P4 LOP3.LUT R7, R11, 0x7ff00000, RZ, 0xc0, !PT ;  /* 0x7ff000000b07c812 */ /* 0x000fc600078ec0ff */
[----:B------:R-:W-:Y:S02]  /*1670*/  DMUL R34, R36, R10 ;  /* 0x0000000a24227228 */ /* 0x000fe40000000000 */
[----:B------:R-:W-:-:S06]  /*1680*/  VIADD R33, R7, 0xffffffff ;  /* 0xffffffff07217836 */ /* 0x000fcc0000000000 */
[----:B------:R-:W-:Y:S01]  /*1690*/  DFMA R8, R34, -R16, R10 ;  /* 0x800000102208722b */ /* 0x000fe2000000000a */
[----:B------:R-:W-:-:S07]  /*16a0*/  ISETP.GT.U32.AND P2, PT, R33, 0x7feffffe, PT ;  /* 0x7feffffe2100780c */ /* 0x000fce0003f44070 */
[----:B------:R-:W-:Y:S01]  /*16b0*/  DFMA R8, R36, R8, R34 ;  /* 0x000000082408722b */ /* 0x000fe20000000022 */
[----:B------:R-:W-:-:S05]  /*16c0*/  VIADD R34, R32, 0xffffffff ;  /* 0xffffffff20227836 */ /* 0x000fca0000000000 */
[----:B------:R-:W-:-:S13]  /*16d0*/  ISETP.GT.U32.OR P2, PT, R34, 0x7feffffe, P2 ;  /* 0x7feffffe2200780c */ /* 0x000fda0001744470 */
[----:B------:R-:W-:Y:S05]  /*16e0*/  @P2 BRA `(.L_x_18) ;  /* 0x00000000006c2947 */ /* 0x000fea0003800000 */
[----:B------:R-:W-:-:S04]  /*16f0*/  LOP3.LUT R12, R15, 0x7ff00000, RZ, 0xc0, !PT ;  /* 0x7ff000000f0c7812 */ /* 0x000fc800078ec0ff */
[CC--:B------:R-:W-:Y:S02]  /*1700*/  VIADDMNMX R7, R5.reuse, -R12.reuse, 0xb9600000, !PT ;  /* 0xb960000005077446 */ /* 0x0c0fe4000780090c */
[----:B------:R-:W-:Y:S01]  /*1710*/  ISETP.GE.U32.AND P2, PT, R5, R12, PT ;  /* 0x0000000c0500720c */ /* 0x000fe20003f46070 */
[----:B------:R-:W-:Y:S01]  /*1720*/  IMAD.MOV.U32 R12, RZ, RZ, RZ ;  /* 0x000000ffff0c7224 */ /* 0x000fe200078e00ff */
[----:B------:R-:W-:Y:S02]  /*1730*/  VIMNMX R7, PT, PT, R7, 0x46a00000, PT ;  /* 0x46a0000007077848 */ /* 0x000fe40003fe0100 */
[----:B------:R-:W-:-:S05]  /*1740*/  SEL R6, R6, 0x63400000, !P2 ;  /* 0x6340000006067807 */ /* 0x000fca0005000000 */
[----:B------:R-:W-:-:S04]  /*1750*/  IMAD.IADD R6, R7, 0x1, -R6 ;  /* 0x0000000107067824 */ /* 0x000fc800078e0a06 */
[----:B------:R-:W-:-:S06]  /*1760*/  VIADD R13, R6, 0x7fe00000 ;  /* 0x7fe00000060d7836 */ /* 0x000fcc0000000000 */
[----:B------:R-:W-:-:S10]  /*1770*/  DMUL R34, R8, R12 ;  /* 0x0000000c08227228 */ /* 0x000fd40000000000 */
[----:B------:R-:W-:-:S13]  /*1780*/  FSETP.GTU.AND P2, PT, |R35|, 1.469367938527859385e-39, PT ;  /* 0x001000002300780b */ /* 0x000fda0003f4c200 */
[----:B------:R-:W-:Y:S05]  /*1790*/  @P2 BRA `(.L_x_19) ;  /* 0x0000000000942947 */ /* 0x000fea0003800000 */
[----:B------:R-:W-:Y:S01]  /*17a0*/  DFMA R10, R8, -R16, R10 ;  /* 0x80000010080a722b */ /* 0x000fe2000000000a */
[----:B------:R-:W-:-:S09]  /*17b0*/  MOV R12, RZ ;  /* 0x000000ff000c7202 */ /* 0x000fd20000000f00 */
[C---:B------:R-:W-:Y:S02]  /*17c0*/  FSETP.NEU.AND P2, PT, R11.reuse, RZ, PT ;  /* 0x000000ff0b00720b */ /* 0x040fe40003f4d000 */
[----:B------:R-:W-:-:S04]  /*17d0*/  LOP3.LUT R14, R11, 0x80000000, R15, 0x48, !PT ;  /* 0x800000000b0e7812 */ /* 0x000fc800078e480f */
[----:B------:R-:W-:-:S07]  /*17e0*/  LOP3.LUT R13, R14, R13, RZ, 0xfc, !PT ;  /* 0x0000000d0e0d7212 */ /* 0x000fce00078efcff */
[----:B------:R-:W-:Y:S05]  /*17f0*/  @!P2 BRA `(.L_x_19) ;  /* 0x00000000007ca947 */ /* 0x000fea0003800000 */
[----:B------:R-:W-:Y:S01]  /*1800*/  IMAD.MOV R11, RZ, RZ, -R6 ;  /* 0x000000ffff0b7224 */ /* 0x000fe200078e0a06 */
[----:B------:R-:W-:Y:S01]  /*1810*/  IADD3 R6, PT, PT, -R6, -0x43300000, RZ ;  /* 0xbcd0000006067810 */ /* 0x000fe20007ffe1ff */
[----:B------:R-:W-:-:S06]  /*1820*/  IMAD.MOV.U32 R10, RZ, RZ, RZ ;  /* 0x000000ffff0a7224 */ /* 0x000fcc00078e00ff */
[----:B------:R-:W-:Y:S02]  /*1830*/  DFMA R10, R34, -R10, R8 ;  /* 0x8000000a220a722b */ /* 0x000fe40000000008 */
[----:B------:R-:W-:-:S08]  /*1840*/  DMUL.RP R8, R8, R12 ;  /* 0x0000000c08087228 */ /* 0x000fd00000008000 */
[----:B------:R-:W-:Y:S02]  /*1850*/  FSETP.NEU.AND P2, PT, |R11|, R6, PT ;  /* 0x000000060b00720b */ /* 0x000fe40003f4d200 */
[----:B------:R-:W-:Y:S02]  /*1860*/  LOP3.LUT R5, R9, R14, RZ, 0x3c, !PT ;  /* 0x0000000e09057212 */ /* 0x000fe400078e3cff */
[----:B------:R-:W-:Y:S02]  /*1870*/  FSEL R34, R8, R34, !P2 ;  /* 0x0000002208227208 */ /* 0x000fe40005000000 */
[----:B------:R-:W-:Y:S01]  /*1880*/  FSEL R35, R5, R35, !P2 ;  /* 0x0000002305237208 */ /* 0x000fe20005000000 */
[----:B------:R-:W-:Y:S06]  /*1890*/  BRA `(.L_x_19) ;  /* 0x0000000000547947 */ /* 0x000fec0003800000 */
.L_x_18:
[----:B------:R-:W-:-:S14]  /*18a0*/  DSETP.NAN.AND P2, PT, R12, R12, PT ;  /* 0x0000000c0c00722a */ /* 0x000fdc0003f48000 */
[----:B------:R-:W-:Y:S05]  /*18b0*/  @P2 BRA `(.L_x_20) ;  /* 0x0000000000442947 */ /* 0x000fea0003800000 */
[----:B------:R-:W-:-:S14]  /*18c0*/  DSETP.NAN.AND P2, PT, R14, R14, PT ;  /* 0x0000000e0e00722a */ /* 0x000fdc0003f48000 */
[----:B------:R-:W-:Y:S05]  /*18d0*/  @P2 BRA `(.L_x_21) ;  /* 0x0000000000302947 */ /* 0x000fea0003800000 */
[----:B------:R-:W-:Y:S01]  /*18e0*/  ISETP.NE.AND P2, PT, R7, R32, PT ;  /* 0x000000200700720c */ /* 0x000fe20003f45270 */
[----:B------:R-:W-:Y:S02]  /*18f0*/  IMAD.MOV.U32 R34, RZ, RZ, 0x0 ;  /* 0x00000000ff227424 */ /* 0x000fe400078e00ff */
[----:B------:R-:W-:-:S10]  /*1900*/  IMAD.MOV.U32 R35, RZ, RZ, -0x80000 ;  /* 0xfff80000ff237424 */ /* 0x000fd400078e00ff */
[----:B------:R-:W-:Y:S05]  /*1910*/  @!P2 BRA `(.L_x_19) ;  /* 0x000000000034a947 */ /* 0x000fea0003800000 */
[----:B------:R-:W-:Y:S02]  /*1920*/  ISETP.NE.AND P2, PT, R7, 0x7ff00000, PT ;  /* 0x7ff000000700780c */ /* 0x000fe40003f45270 */
[----:B------:R-:W-:Y:S02]  /*1930*/  LOP3.LUT R35, R13, 0x80000000, R15, 0x48, !PT ;  /* 0x800000000d237812 */ /* 0x000fe400078e480f */
[----:B------:R-:W-:-:S13]  /*1940*/  ISETP.EQ.OR P2, PT, R32, RZ, !P2 ;  /* 0x000000ff2000720c */ /* 0x000fda0005742670 */
[----:B------:R-:W-:Y:S01]  /*1950*/  @P2 LOP3.LUT R5, R35, 0x7ff00000, RZ, 0xfc, !PT ;  /* 0x7ff0000023052812 */ /* 0x000fe200078efcff */
[----:B------:R-:W-:Y:S02]  /*1960*/  @!P2 IMAD.MOV.U32 R34, RZ, RZ, RZ ;  /* 0x000000ffff22a224 */ /* 0x000fe400078e00ff */
[----:B------:R-:W-:Y:S01]  /*1970*/  @P2 IMAD.MOV.U32 R34, RZ, RZ, RZ ;  /* 0x000000ffff222224 */ /* 0x000fe200078e00ff */
[----:B------:R-:W-:Y:S01]  /*1980*/  @P2 MOV R35, R5 ;  /* 0x0000000500232202 */ /* 0x000fe20000000f00 */
[----:B------:R-:W-:Y:S06]  /*1990*/  BRA `(.L_x_19) ;  /* 0x0000000000147947 */ /* 0x000fec0003800000 */
.L_x_21:
[----:B------:R-:W-:Y:S01]  /*19a0*/  LOP3.LUT R35, R15, 0x80000, RZ, 0xfc, !PT ;  /* 0x000800000f237812 */ /* 0x000fe200078efcff */
[----:B------:R-:W-:Y:S01]  /*19b0*/  IMAD.MOV.U32 R34, RZ, RZ, R14 ;  /* 0x000000ffff227224 */ /* 0x000fe200078e000e */
[----:B------:R-:W-:Y:S06]  /*19c0*/  BRA `(.L_x_19) ;  /* 0x0000000000087947 */ /* 0x000fec0003800000 */
.L_x_20:
[----:B------:R-:W-:Y:S01]  /*19d0*/  LOP3.LUT R35, R13, 0x80000, RZ, 0xfc, !PT ;  /* 0x000800000d237812 */ /* 0x000fe200078efcff */
[----:B------:R-:W-:-:S07]  /*19e0*/  IMAD.MOV.U32 R34, RZ, RZ, R12 ;  /* 0x000000ffff227224 */ /* 0x000fce00078e000c */
.L_x_19:
[----:B------:R-:W-:Y:S05]  /*19f0*/  BSYNC.RECONVERGENT B2 ;  /* 0x0000000000027941 */ /* 0x000fea0003800200 */
.L_x_17:
[----:B------:R-:W-:Y:S02]  /*1a00*/  IMAD.MOV.U32 R5, RZ, RZ, 0x0 ;  /* 0x00000000ff057424 */ /* 0x000fe400078e00ff */
[----:B------:R-:W-:Y:S02]  /*1a10*/  IMAD.MOV.U32 R12, RZ, RZ, R34 ;  /* 0x000000ffff0c7224 */ /* 0x000fe400078e0022 */
[----:B------:R-:W-:Y:S01]  /*1a20*/  IMAD.MOV.U32 R13, RZ, RZ, R35 ;  /* 0x000000ffff0d7224 */ /* 0x000fe200078e0023 */
[----:B------:R-:W-:Y:S06]  /*1a30*/  RET.REL.NODEC R4 `(_Z12relax_kerneliiiddddPdS_S_S_S_S_i) ;  /* 0xffffffe404707950 */ /* 0x000fec0003c3ffff */
.L_x_22:
        /* <DEDUP_REMOVED lines=12> */
.L_x_61:


//--------------------- .text._Z14inmersa_kerneliiiiddPiS_S_PdS0_S0_S0_S0_S0_ --------------------------
	.section	.text._Z14inmersa_kerneliiiiddPiS_S_PdS0_S0_S0_S0_S0_,"ax",@progbits
	.align	128
        .global         _Z14inmersa_kerneliiiiddPiS_S_PdS0_S0_S0_S0_S0_
        .type           _Z14inmersa_kerneliiiiddPiS_S_PdS0_S0_S0_S0_S0_,@function
        .size           _Z14inmersa_kerneliiiiddPiS_S_PdS0_S0_S0_S0_S0_,(.L_x_64 - _Z14inmersa_kerneliiiiddPiS_S_PdS0_S0_S0_S0_S0_)
        .other          _Z14inmersa_kerneliiiiddPiS_S_PdS0_S0_S0_S0_S0_,@"STO_CUDA_ENTRY STV_DEFAULT"
_Z14inmersa_kerneliiiiddPiS_S_PdS0_S0_S0_S0_S0_:
.text._Z14inmersa_kerneliiiiddPiS_S_PdS0_S0_S0_S0_S0_:
[----:B------:R-:W-:Y:S01]  /*0000*/  LDC R1, c[0x0][0x37c] ;  /* 0x0000df00ff017b82 */ /* 0x000fe20000000800 */
[----:B------:R-:W0:Y:S07]  /*0010*/  S2R R6, SR_CTAID.Y ;  /* 0x0000000000067919 */ /* 0x000e2e0000002600 */
[----:B------:R-:W1:Y:S01]  /*0020*/  LDC R23, c[0x0][0x384] ;  /* 0x0000e100ff177b82 */ /* 0x000e620000000800 */
[----:B------:R-:W2:Y:S01]  /*0030*/  LDCU UR4, c[0x0][0x388] ;  /* 0x00007100ff0477ac */ /* 0x000ea20008000800 */
[----:B------:R-:W0:Y:S01]  /*0040*/  S2R R3, SR_TID.Y ;  /* 0x0000000000037919 */ /* 0x000e220000002200 */
[----:B------:R-:W3:Y:S01]  /*0050*/  S2R R5, SR_CTAID.X ;  /* 0x0000000000057919 */ /* 0x000ee20000002500 */
[----:B------:R-:W3:Y:S01]  /*0060*/  S2R R0, SR_TID.X ;  /* 0x0000000000007919 */ /* 0x000ee20000002100 */
[----:B0-----:R-:W-:-:S05]  /*0070*/  IMAD R6, R6, 0x20, R3 ;  /* 0x0000002006067824 */ /* 0x001fca00078e0203 */
[----:B--2---:R-:W-:Y:S01]  /*0080*/  ISETP.GE.AND P0, PT, R6, UR4, PT ;  /* 0x0000000406007c0c */ /* 0x004fe2000bf06270 */
[----:B---3--:R-:W-:-:S05]  /*0090*/  IMAD R5, R5, 0x20, R0 ;  /* 0x0000002005057824 */ /* 0x008fca00078e0200 */
[----:B-1----:R-:W-:-:S13]  /*00a0*/  ISETP.GE.OR P0, PT, R5, R23, P0 ;  /* 0x000000170500720c */ /* 0x002fda0000706670 */
[----:B------:R-:W-:Y:S05]  /*00b0*/  @P0 EXIT ;  /* 0x000000000000094d */ /* 0x000fea0003800000 */
[----:B------:R-:W0:Y:S01]  /*00c0*/  LDC.64 R8, c[0x0][0x3a0] ;  /* 0x0000e800ff087b82 */ /* 0x000e220000000a00 */
[----:B------:R-:W1:Y:S01]  /*00d0*/  LDCU.64 UR18, c[0x0][0x358] ;  /* 0x00006b00ff1277ac */ /* 0x000e620008000a00 */
[----:B------:R-:W-:-:S04]  /*00e0*/  IMAD R4, R6, R23, R5 ;  /* 0x0000001706047224 */ /* 0x000fc800078e0205 */
[----:B0-----:R-:W-:-:S05]  /*00f0*/  IMAD.WIDE R18, R4, 0x4, R8 ;  /* 0x0000000404127825 */ /* 0x001fca00078e0208 */
[----:B-1----:R-:W2:Y:S02]  /*0100*/  LDG.E R0, desc[UR18][R18.64] ;  /* 0x0000001212007981 */ /* 0x002ea4000c1e1900 */
[----:B--2---:R-:W-:-:S13]  /*0110*/  ISETP.NE.AND P0, PT, R0, RZ, PT ;  /* 0x000000ff0000720c */ /* 0x004fda0003f05270 */
[----:B------:R-:W-:Y:S05]  /*0120*/  @!P0 EXIT ;  /* 0x000000000000894d */ /* 0x000fea0003800000 */
[----:B------:R-:W0:Y:S01]  /*0130*/  LDC.64 R2, c[0x0][0x3a8] ;  /* 0x0000ea00ff027b82 */ /* 0x000e220000000a00 */
[----:B------:R-:W1:Y:S07]  /*0140*/  LDCU UR5, c[0x0][0x38c] ;  /* 0x00007180ff0577ac */ /* 0x000e6e0008000800 */
[----:B------:R-:W2:Y:S08]  /*0150*/  LDC.64 R34, c[0x0][0x3c0] ;  /* 0x0000f000ff227b82 */ /* 0x000eb00000000a00 */
[----:B------:R-:W3:Y:S01]  /*0160*/  LDC.64 R20, c[0x0][0x3b8] ;  /* 0x0000ee00ff147b82 */ /* 0x000ee20000000a00 */
[----:B------:R-:W-:Y:S01]  /*0170*/  IADD3 R12, PT, PT, -R23, RZ, RZ ;  /* 0x000000ff170c7210 */ /* 0x000fe20007ffe1ff */
[----:B------:R-:W5:Y:S01]  /*0180*/  LDG.E R29, desc[UR18][R18.64+0x4] ;  /* 0x00000412121d7981 */ /* 0x000f62000c1e1900 */
[----:B0-----:R-:W-:-:S05]  /*0190*/  IMAD.WIDE R2, R4, 0x4, R2 ;  /* 0x0000000404027825 */ /* 0x001fca00078e0202 */
[----:B------:R-:W4:Y:S01]  /*01a0*/  LDG.E R37, desc[UR18][R2.64] ;  /* 0x0000001202257981 */ /* 0x000f22000c1e1900 */
[----:B-1----:R-:W-:Y:S01]  /*01b0*/  UIADD3 UR4, UPT, UPT, UR5, -0x1, URZ ;  /* 0xffffffff05047890 */ /* 0x002fe2000fffe0ff */
[----:B----4-:R-:W-:-:S05]  /*01c0*/  VIADD R7, R37, 0x1 ;  /* 0x0000000125077836 */ /* 0x010fca0000000000 */
[C---:B------:R-:W-:Y:S02]  /*01d0*/  ISETP.NE.AND P1, PT, R37.reuse, UR4, PT ;  /* 0x0000000425007c0c */ /* 0x040fe4000bf25270 */
[----:B------:R-:W-:Y:S02]  /*01e0*/  ISETP.NE.AND P0, PT, R37, RZ, PT ;  /* 0x000000ff2500720c */ /* 0x000fe40003f05270 */
[----:B------:R-:W-:Y:S02]  /*01f0*/  SEL R25, R7, RZ, P1 ;  /* 0x000000ff07197207 */ /* 0x000fe40000800000 */
[----:B------:R-:W-:-:S03]  /*0200*/  SEL R7, R37, UR5, P0 ;  /* 0x0000000525077c07 */ /* 0x000fc60008000000 */
[----:B--2---:R-:W-:-:S04]  /*0210*/  IMAD.WIDE R10, R25, 0x8, R34 ;  /* 0x00000008190a7825 */ /* 0x004fc800078e0222 */
[----:B------:R-:W-:Y:S01]  /*0220*/  IMAD.WIDE R34, R7, 0x8, R34 ;  /* 0x0000000807227825 */ /* 0x000fe200078e0222 */
[----:B------:R-:W2:Y:S03]  /*0230*/  LDG.E.64 R2, desc[UR18][R10.64] ;  /* 0x000000120a027981 */ /* 0x000ea6000c1e1b00 */
[--C-:B---3--:R-:W-:Y:S02]  /*0240*/  IMAD.WIDE R24, R25, 0x8, R20.reuse ;  /* 0x0000000819187825 */ /* 0x108fe400078e0214 */
[----:B------:R-:W2:Y:S02]  /*0250*/  LDG.E.64 R34, desc[UR18][R34.64+-0x8] ;  /* 0xfffff81222227981 */ /* 0x000ea4000c1e1b00 */
[----:B------:R-:W-:Y:S02]  /*0260*/  IMAD.WIDE R20, R7, 0x8, R20 ;  /* 0x0000000807147825 */ /* 0x000fe400078e0214 */
[----:B------:R-:W3:Y:S04]  /*0270*/  LDG.E.64 R24, desc[UR18][R24.64] ;  /* 0x0000001218187981 */ /* 0x000ee8000c1e1b00 */
[----:B------:R-:W3:Y:S01]  /*0280*/  LDG.E.64 R20, desc[UR18][R20.64+-0x8] ;  /* 0xfffff81214147981 */ /* 0x000ee2000c1e1b00 */
[----:B------:R-:W-:-:S02]  /*0290*/  IMAD R7, R6, R23, R23 ;  /* 0x0000001706077224 */ /* 0x000fc400078e0217 */
[----:B------:R-:W-:-:S04]  /*02a0*/  IMAD.WIDE R22, R23, 0x4, R18 ;  /* 0x0000000417167825 */ /* 0x000fc800078e0212 */
[----:B------:R-:W-:Y:S01]  /*02b0*/  IMAD R12, R12, 0x2, R7 ;  /* 0x000000020c0c7824 */ /* 0x000fe200078e0207 */
[----:B------:R-:W5:Y:S03]  /*02c0*/  LDG.E R11, desc[UR18][R22.64+0x4] ;  /* 0x00000412160b7981 */ /* 0x000f66000c1e1900 */
[----:B------:R-:W-:Y:S01]  /*02d0*/  IMAD.IADD R27, R5, 0x1, R12 ;  /* 0x00000001051b7824 */ /* 0x000fe200078e020c */
[----:B------:R0:W5:Y:S03]  /*02e0*/  LDG.E R7, desc[UR18][R18.64+-0x4] ;  /* 0xfffffc1212077981 */ /* 0x000166000c1e1900 */
[----:B------:R-:W-:Y:S01]  /*02f0*/  IMAD.WIDE R26, R27, 0x4, R8 ;  /* 0x000000041b1a7825 */ /* 0x000fe200078e0208 */
[----:B------:R-:W5:Y:S04]  /*0300*/  LDG.E R13, desc[UR18][R22.64+-0x4] ;  /* 0xfffffc12160d7981 */ /* 0x000f68000c1e1900 */
[----:B------:R-:W5:Y:S01]  /*0310*/  LDG.E R15, desc[UR18][R26.64] ;  /* 0x000000121a0f7981 */ /* 0x000f62000c1e1900 */
[----:B0-----:R-:W-:Y:S01]  /*0320*/  MOV R18, 0x0 ;  /* 0x0000000000127802 */ /* 0x001fe20000000f00 */
[----:B------:R-:W-:-:S02]  /*0330*/  IMAD.MOV.U32 R19, RZ, RZ, 0x3fd80000 ;  /* 0x3fd80000ff137424 */ /* 0x000fc400078e00ff */
[----:B------:R-:W5:Y:S04]  /*0340*/  LDG.E R17, desc[UR18][R26.64+0x4] ;  /* 0x000004121a117981 */ /* 0x000f68000c1e1900 */
[----:B------:R0:W5:Y:S04]  /*0350*/  LDG.E R39, desc[UR18][R26.64+-0x4] ;  /* 0xfffffc121a277981 */ /* 0x000168000c1e1900 */
[----:B------:R1:W5:Y:S01]  /*0360*/  LDG.E R9, desc[UR18][R22.64] ;  /* 0x0000001216097981 */ /* 0x000362000c1e1900 */
[----:B------:R-:W-:Y:S01]  /*0370*/  BSSY.RECONVERGENT B0, `(.L_x_23) ;  /* 0x000001b000007945 */ /* 0x000fe20003800200 */
[C---:B------:R-:W-:Y:S01]  /*0380*/  IADD3 R10, PT, PT, R5.reuse, 0x1, RZ ;  /* 0x00000001050a7810 */ /* 0x040fe20007ffe0ff */
[----:B------:R-:W-:-:S02]  /*0390*/  VIADD R12, R5, 0xffffffff ;  /* 0xffffffff050c7836 */ /* 0x000fc40000000000 */
[C---:B------:R-:W-:Y:S02]  /*03a0*/  VIADD R14, R6.reuse, 0x1 ;  /* 0x00000001060e7836 */ /* 0x040fe40000000000 */
[----:B------:R-:W-:Y:S01]  /*03b0*/  VIADD R16, R6, 0xffffffff ;  /* 0xffffffff06107836 */ /* 0x000fe20000000000 */
[----:B--2---:R-:W-:Y:S02]  /*03c0*/  DADD R34, R2, -R34 ;  /* 0x0000000002227229 */ /* 0x004fe40000000822 */
[----:B---3--:R-:W-:-:S06]  /*03d0*/  DADD R24, R24, -R20 ;  /* 0x0000000018187229 */ /* 0x008fcc0000000814 */
[----:B------:R-:W-:-:S08]  /*03e0*/  DMUL R32, R34, R34 ;  /* 0x0000002222207228 */ /* 0x000fd00000000000 */
[----:B------:R-:W-:-:S06]  /*03f0*/  DFMA R32, R24, R24, R32 ;  /* 0x000000181820722b */ /* 0x000fcc0000000020 */
[----:B------:R-:W2:Y:S04]  /*0400*/  MUFU.RSQ64H R31, R33 ;  /* 0x00000021001f7308 */ /* 0x000ea80000001c00 */
[----:B------:R-:W-:-:S06]  /*0410*/  VIADD R30, R33, 0xfcb00000 ;  /* 0xfcb00000211e7836 */ /* 0x000fcc0000000000 */
[----:B--2---:R-:W-:-:S08]  /*0420*/  DMUL R2, R30, R30 ;  /* 0x0000001e1e027228 */ /* 0x004fd00000000000 */
[----:B------:R-:W-:-:S08]  /*0430*/  DFMA R2, R32, -R2, 1 ;  /* 0x3ff000002002742b */ /* 0x000fd00000000802 */
[----:B------:R-:W-:Y:S02]  /*0440*/  DFMA R18, R2, R18, 0.5 ;  /* 0x3fe000000212742b */ /* 0x000fe40000000012 */
[----:B0-----:R-:W-:-:S08]  /*0450*/  DMUL R26, R30, R2 ;  /* 0x000000021e1a7228 */ /* 0x001fd00000000000 */
[----:B------:R-:W-:Y:S01]  /*0460*/  DFMA R26, R18, R26, R30 ;  /* 0x0000001a121a722b */ /* 0x000fe2000000001e */
[----:B------:R-:W-:-:S07]  /*0470*/  ISETP.GE.U32.AND P0, PT, R30, 0x7ca00000, PT ;  /* 0x7ca000001e00780c */ /* 0x000fce0003f06070 */
[----:B------:R-:W-:Y:S02]  /*0480*/  DMUL R18, R32, R26 ;  /* 0x0000001a20127228 */ /* 0x000fe40000000000 */
[----:B-1----:R-:W-:Y:S02]  /*0490*/  VIADD R23, R27, 0xfff00000 ;  /* 0xfff000001b177836 */ /* 0x002fe40000000000 */
[----:B------:R-:W-:-:S04]  /*04a0*/  IMAD.MOV.U32 R22, RZ, RZ, R26 ;  /* 0x000000ffff167224 */ /* 0x000fc800078e001a */
[----:B------:R-:W-:-:S08]  /*04b0*/  DFMA R20, R18, -R18, R32 ;  /* 0x800000121214722b */ /* 0x000fd00000000020 */
[----:B------:R-:W-:Y:S01]  /*04c0*/  DFMA R2, R20, R22, R18 ;  /* 0x000000161402722b */ /* 0x000fe20000000012 */
[----:B------:R-:W-:Y:S10]  /*04d0*/  @!P0 BRA `(.L_x_24) ;  /* 0x0000000000108947 */ /* 0x000ff40003800000 */
[----:B------:R-:W-:-:S07]  /*04e0*/  MOV R8, 0x500 ;  /* 0x0000050000087802 */ /* 0x000fce0000000f00 */
[----:B-----5:R-:W-:Y:S05]  /*04f0*/  CALL.REL.NOINC `($__internal_3_$__cuda_sm20_dsqrt_rn_f64_mediumpath_v1) ;  /* 0x0000001c00807944 */ /* 0x020fea0003c00000 */
[----:B------:R-:W-:Y:S01]  /*0500*/  MOV R2, R18 ;  /* 0x0000001200027202 */ /* 0x000fe20000000f00 */
[----:B------:R-:W-:-:S07]  /*0510*/  IMAD.MOV.U32 R3, RZ, RZ, R19 ;  /* 0x000000ffff037224 */ /* 0x000fce00078e0013 */
.L_x_24:
[----:B------:R-:W-:Y:S05]  /*0520*/  BSYNC.RECONVERGENT B0 ;  /* 0x0000000000007941 */ /* 0x000fea0003800200 */
.L_x_23:
[----:B------:R-:W0:Y:S01]  /*0530*/  MUFU.RCP64H R21, R3 ;  /* 0x0000000300157308 */ /* 0x000e220000001800 */
[----:B------:R-:W-:Y:S01]  /*0540*/  VIADD R20, R3, 0x300402 ;  /* 0x0030040203147836 */ /* 0x000fe20000000000 */
[----:B------:R-:W-:Y:S04]  /*0550*/  BSSY.RECONVERGENT B0, `(.L_x_25) ;  /* 0x000000c000007945 */ /* 0x000fe80003800200 */
[----:B------:R-:W-:Y:S01]  /*0560*/  FSETP.GEU.AND P0, PT, |R20|, 5.8789094863358348022e-39, PT ;  /* 0x004004021400780b */ /* 0x000fe20003f0e200 */
[----:B0-----:R-:W-:-:S08]  /*0570*/  DFMA R18, R20, -R2, 1 ;  /* 0x3ff000001412742b */ /* 0x001fd00000000802 */
[----:B------:R-:W-:-:S08]  /*0580*/  DFMA R26, R18, R18, R18 ;  /* 0x00000012121a722b */ /* 0x000fd00000000012 */
[----:B------:R-:W-:-:S08]  /*0590*/  DFMA R26, R20, R26, R20 ;  /* 0x0000001a141a722b */ /* 0x000fd00000000014 */
[----:B------:R-:W-:-:S08]  /*05a0*/  DFMA R18, R26, -R2, 1 ;  /* 0x3ff000001a12742b */ /* 0x000fd00000000802 */
[----:B------:R-:W-:Y:S01]  /*05b0*/  DFMA R26, R26, R18, R26 ;  /* 0x000000121a1a722b */ /* 0x000fe2000000001a */
[----:B------:R-:W-:Y:S10]  /*05c0*/  @P0 BRA `(.L_x_26) ;  /* 0x0000000000100947 */ /* 0x000ff40003800000 */
[----:B------:R-:W-:-:S05]  /*05d0*/  LOP3.LUT R8, R3, 0x7fffffff, RZ, 0xc0, !PT ;  /* 0x7fffffff03087812 */ /* 0x000fca00078ec0ff */
[----:B------:R-:W-:Y:S01]  /*05e0*/  VIADD R21, R8, 0xfff00000 ;  /* 0xfff0000008157836 */ /* 0x000fe20000000000 */
[----:B------:R-:W-:-:S07]  /*05f0*/  MOV R8, 0x610 ;  /* 0x0000061000087802 */ /* 0x000fce0000000f00 */
[----:B-----5:R-:W-:Y:S05]  /*0600*/  CALL.REL.NOINC `($__internal_1_$__cuda_sm20_dblrcp_rn_slowpath_v3) ;  /* 0x0000001000947944 */ /* 0x020fea0003c00000 */
.L_x_26:
[----:B------:R-:W-:Y:S05]  /*0610*/  BSYNC.RECONVERGENT B0 ;  /* 0x0000000000007941 */ /* 0x000fea0003800200 */
.L_x_25:
[----:B------:R-:W0:Y:S01]  /*0620*/  LDCU UR4, c[0x0][0x380] ;  /* 0x00007000ff0477ac */ /* 0x000e220008000800 */
[----:B------:R-:W1:Y:S01]  /*0630*/  LDC.64 R30, c[0x0][0x3b0] ;  /* 0x0000ec00ff1e7b82 */ /* 0x000e620000000a00 */
[----:B0-----:R-:W-:-:S13]  /*0640*/  ISETP.NE.AND P0, PT, RZ, UR4, PT ;  /* 0x00000004ff007c0c */ /* 0x001fda000bf05270 */
[----:B------:R-:W-:Y:S05]  /*0650*/  @P0 EXIT ;  /* 0x000000000000094d */ /* 0x000fea0003800000 */
[----:B-1----:R-:W-:Y:S01]  /*0660*/  IMAD.WIDE R30, R4, 0x4, R30 ;  /* 0x00000004041e7825 */ /* 0x002fe200078e021e */
[----:B------:R-:W0:Y:S05]  /*0670*/  LDC.64 R2, c[0x0][0x3e0] ;  /* 0x0000f800ff027b82 */ /* 0x000e2a0000000a00 */
[----:B------:R-:W0:Y:S03]  /*0680*/  LDG.E R31, desc[UR18][R30.64] ;  /* 0x000000121e1f7981 */ /* 0x000e26000c1e1900 */
[----:B------:R-:W1:Y:S08]  /*0690*/  LDC.64 R18, c[0x0][0x3b8] ;  /* 0x0000ee00ff127b82 */ /* 0x000e700000000a00 */
[----:B------:R-:W2:Y:S08]  /*06a0*/  LDC.64 R20, c[0x0][0x3c0] ;  /* 0x0000f000ff147b82 */ /* 0x000eb00000000a00 */
[----:B------:R-:W3:Y:S01]  /*06b0*/  LDC.64 R22, c[0x0][0x3d8] ;  /* 0x0000f600ff167b82 */ /* 0x000ee20000000a00 */
[----:B-1----:R-:W-:-:S06]  /*06c0*/  IMAD.WIDE R18, R37, 0x8, R18 ;  /* 0x0000000825127825 */ /* 0x002fcc00078e0212 */
[----:B------:R-:W5:Y:S01]  /*06d0*/  LDG.E.64 R18, desc[UR18][R18.64] ;  /* 0x0000001212127981 */ /* 0x000f62000c1e1b00 */
[----:B--2---:R-:W-:-:S06]  /*06e0*/  IMAD.WIDE R20, R37, 0x8, R20 ;  /* 0x0000000825147825 */ /* 0x004fcc00078e0214 */
[----:B------:R-:W5:Y:S01]  /*06f0*/  LDG.E.64 R20, desc[UR18][R20.64] ;  /* 0x0000001214147981 */ /* 0x000f62000c1e1b00 */
[----:B------:R-:W-:Y:S01]  /*0700*/  IMAD.MOV.U32 R32, RZ, RZ, 0x1 ;  /* 0x00000001ff207424 */ /* 0x000fe200078e00ff */
[----:B------:R-:W-:-:S06]  /*0710*/  DSETP.NEU.AND P0, PT, R26, RZ, PT ;  /* 0x000000ff1a00722a */ /* 0x000fcc0003f0d000 */
[----:B------:R-:W-:Y:S02]  /*0720*/  FSEL R26, R26, RZ, P0 ;  /* 0x000000ff1a1a7208 */ /* 0x000fe40000000000 */
[----:B------:R-:W-:Y:S01]  /*0730*/  FSEL R27, R27, 1.875, P0 ;  /* 0x3ff000001b1b7808 */ /* 0x000fe20000000000 */
[----:B0-----:R-:W-:-:S04]  /*0740*/  IMAD.WIDE R2, R31, 0x8, R2 ;  /* 0x000000081f027825 */ /* 0x001fc800078e0202 */
[----:B---3--:R-:W-:Y:S02]  /*0750*/  IMAD.WIDE R22, R31, 0x8, R22 ;  /* 0x000000081f167825 */ /* 0x008fe400078e0216 */
[----:B------:R-:W2:Y:S01]  /*0760*/  LDG.E.64 R2, desc[UR18][R2.64] ;  /* 0x0000001202027981 */ /* 0x000ea2000c1e1b00 */
[----:B------:R-:W0:Y:S03]  /*0770*/  LDC.64 R30, c[0x0][0x390] ;  /* 0x0000e400ff1e7b82 */ /* 0x000e260000000a00 */
[----:B------:R-:W5:Y:S01]  /*0780*/  LDG.E.64 R22, desc[UR18][R22.64] ;  /* 0x0000001216167981 */ /* 0x000f62000c1e1b00 */
[----:B0-----:R-:W-:-:S10]  /*0790*/  DMUL R30, R30, R30 ;  /* 0x0000001e1e1e7228 */ /* 0x001fd40000000000 */
[----:B------:R-:W-:Y:S02]  /*07a0*/  R2UR UR9, R31 ;  /* 0x000000001f0972ca */ /* 0x000fe400000e0000 */
[----:B------:R-:W-:-:S11]  /*07b0*/  R2UR UR8, R30 ;  /* 0x000000001e0872ca */ /* 0x000fd600000e0000 */
[----:B------:R-:W0:Y:S01]  /*07c0*/  MUFU.RCP64H R33, UR9 ;  /* 0x0000000900217d08 */ /* 0x000e220008001800 */
[----:B------:R-:W-:Y:S01]  /*07d0*/  IMAD.U32 R31, RZ, RZ, UR9 ;  /* 0x00000009ff1f7e24 */ /* 0x000fe2000f8e00ff */
[----:B------:R-:W-:-:S06]  /*07e0*/  MOV R30, UR8 ;  /* 0x00000008001e7c02 */ /* 0x000fcc0008000f00 */
[----:B0-----:R-:W-:-:S08]  /*07f0*/  DFMA R30, R32, -R30, 1 ;  /* 0x3ff00000201e742b */ /* 0x001fd0000000081e */
[----:B------:R-:W-:-:S08]  /*0800*/  DFMA R30, R30, R30, R30 ;  /* 0x0000001e1e1e722b */ /* 0x000fd0000000001e */
[----:B------:R-:W-:Y:S01]  /*0810*/  DFMA R32, R32, R30, R32 ;  /* 0x0000001e2020722b */ /* 0x000fe20000000020 */
[----:B------:R-:W-:Y:S01]  /*0820*/  IMAD.U32 R30, RZ, RZ, UR8 ;  /* 0x00000008ff1e7e24 */ /* 0x000fe2000f8e00ff */
[----:B------:R-:W-:-:S06]  /*0830*/  MOV R31, UR9 ;  /* 0x00000009001f7c02 */ /* 0x000fcc0008000f00 */
[----:B------:R-:W-:-:S08]  /*0840*/  DFMA R30, R32, -R30, 1 ;  /* 0x3ff00000201e742b */ /* 0x000fd0000000081e */
[----:B------:R-:W-:Y:S02]  /*0850*/  DFMA R32, R32, R30, R32 ;  /* 0x0000001e2020722b */ /* 0x000fe40000000020 */
[-C--:B------:R-:W-:Y:S02]  /*0860*/  DMUL R34, R34, R26.reuse ;  /* 0x0000001a22227228 */ /* 0x080fe40000000000 */
[----:B------:R-:W-:Y:S01]  /*0870*/  DMUL R26, R24, R26 ;  /* 0x0000001a181a7228 */ /* 0x000fe20000000000 */
[----:B------:R-:W-:-:S03]  /*0880*/  IMAD.U32 R24, RZ, RZ, UR8 ;  /* 0x00000008ff187e24 */ /* 0x000fc6000f8e00ff */
[----:B------:R-:W-:Y:S01]  /*0890*/  DMUL R30, R32, 2 ;  /* 0x40000000201e7828 */ /* 0x000fe20000000000 */
[----:B------:R-:W-:-:S07]  /*08a0*/  IMAD.U32 R25, RZ, RZ, UR9 ;  /* 0x00000009ff197e24 */ /* 0x000fce000f8e00ff */
[----:B------:R-:W-:-:S08]  /*08b0*/  DFMA R24, R30, -R24, 2 ;  /* 0x400000001e18742b */ /* 0x000fd00000000818 */
[----:B------:R-:W-:Y:S01]  /*08c0*/  DFMA R24, R32, R24, R30 ;  /* 0x000000182018722b */ /* 0x000fe2000000001e */
[----:B------:R-:W-:-:S09]  /*08d0*/  IMAD.U32 R8, RZ, RZ, UR9 ;  /* 0x00000009ff087e24 */ /* 0x000fd2000f8e00ff */
[----:B------:R-:W-:-:S13]  /*08e0*/  R2UR UR5, R25 ;  /* 0x00000000190572ca */ /* 0x000fda00000e0000 */
[----:B------:R-:W-:-:S05]  /*08f0*/  FFMA R8, RZ, R8, UR5 ;  /* 0x00000005ff087e23 */ /* 0x000fca0008000008 */
[----:B------:R-:W-:Y:S02]  /*0900*/  FSETP.GT.AND P0, PT, |R8|, 1.469367938527859385e-39, PT ;  /* 0x001000000800780b */ /* 0x000fe40003f04200 */
[----:B------:R-:W-:Y:S01]  /*0910*/  R2UR UR4, R24 ;  /* 0x00000000180472ca */ /* 0x000fe200000e0000 */
[C---:B--2---:R-:W-:Y:S02]  /*0920*/  DMUL R24, R2.reuse, R34 ;  /* 0x0000002202187228 */ /* 0x044fe40000000000 */
[----:B------:R-:W-:-:S08]  /*0930*/  DMUL R26, R2, R26 ;  /* 0x0000001a021a7228 */ /* 0x000fd00000000000 */
[----:B------:R-:W-:Y:S05]  /*0940*/  @P0 BRA `(.L_x_27) ;  /* 0x0000000000180947 */ /* 0x000fea0003800000 */
[----:B------:R-:W-:Y:S01]  /*0950*/  MOV R8, 0x9b0 ;  /* 0x000009b000087802 */ /* 0x000fe20000000f00 */
[----:B------:R-:W-:Y:S01]  /*0960*/  UMOV UR4, URZ ;  /* 0x000000ff00047c82 */ /* 0x000fe20008000000 */
[----:B------:R-:W-:Y:S01]  /*0970*/  UMOV UR5, 0x40000000 ;  /* 0x4000000000057882 */ /* 0x000fe20000000000 */
[----:B------:R-:W-:Y:S01]  /*0980*/  UMOV UR6, UR8 ;  /* 0x0000000800067c82 */ /* 0x000fe20008000000 */
[----:B------:R-:W-:-:S05]  /*0990*/  UMOV UR13, UR9 ;  /* 0x00000009000d7c82 */ /* 0x000fca0008000000 */
[----:B-----5:R-:W-:Y:S05]  /*09a0*/  CALL.REL.NOINC `($__internal_2_$__cuda_sm20_div_rn_f64_full) ;  /* 0x0000001000587944 */ /* 0x020fea0003c00000 */
.L_x_27:
[----:B------:R-:W0:Y:S01]  /*09b0*/  MUFU.RCP64H R33, 12 ;  /* 0x4028000000217908 */ /* 0x000e220000001800 */
[----:B------:R-:W-:Y:S01]  /*09c0*/  MOV R2, 0x0 ;  /* 0x0000000000027802 */ /* 0x000fe20000000f00 */
[----:B------:R-:W-:Y:S02]  /*09d0*/  IMAD.MOV.U32 R3, RZ, RZ, 0x40280000 ;  /* 0x40280000ff037424 */ /* 0x000fe400078e00ff */
[----:B------:R-:W-:Y:S02]  /*09e0*/  IMAD.MOV.U32 R32, RZ, RZ, 0x1 ;  /* 0x00000001ff207424 */ /* 0x000fe400078e00ff */
[----:B------:R-:W-:-:S05]  /*09f0*/  IMAD.U32 R28, RZ, RZ, UR5 ;  /* 0x00000005ff1c7e24 */ /* 0x000fca000f8e00ff */
[----:B------:R-:W-:Y:S01]  /*0a00*/  FSETP.GEU.AND P1, PT, |R28|, 6.5827683646048100446e-37, PT ;  /* 0x036000001c00780b */ /* 0x000fe20003f2e200 */
[----:B0-----:R-:W-:-:S08]  /*0a10*/  DFMA R30, R32, -R2, 1 ;  /* 0x3ff00000201e742b */ /* 0x001fd00000000802 */
[----:B------:R-:W-:-:S08]  /*0a20*/  DFMA R30, R30, R30, R30 ;  /* 0x0000001e1e1e722b */ /* 0x000fd0000000001e */
[----:B------:R-:W-:-:S08]  /*0a30*/  DFMA R30, R32, R30, R32 ;  /* 0x0000001e201e722b */ /* 0x000fd00000000020 */
[----:B------:R-:W-:-:S08]  /*0a40*/  DFMA R32, R30, -R2, 1 ;  /* 0x3ff000001e20742b */ /* 0x000fd00000000802 */
[----:B------:R-:W-:-:S08]  /*0a50*/  DFMA R32, R30, R32, R30 ;  /* 0x000000201e20722b */ /* 0x000fd0000000001e */
[----:B------:R-:W-:-:S08]  /*0a60*/  DMUL R30, R32, UR4 ;  /* 0x00000004201e7c28 */ /* 0x000fd00008000000 */
[----:B------:R-:W-:-:S08]  /*0a70*/  DFMA R2, R30, -R2, UR4 ;  /* 0x000000041e027e2b */ /* 0x000fd00008000802 */
[----:B------:R-:W-:-:S10]  /*0a80*/  DFMA R2, R32, R2, R30 ;  /* 0x000000022002722b */ /* 0x000fd4000000001e */
[----:B------:R-:W-:-:S05]  /*0a90*/  FFMA R8, RZ, 2.625, R3 ;  /* 0x40280000ff087823 */ /* 0x000fca0000000003 */
[----:B------:R-:W-:-:S13]  /*0aa0*/  FSETP.GT.AND P0, PT, |R8|, 1.469367938527859385e-39, PT ;  /* 0x001000000800780b */ /* 0x000fda0003f04200 */
[----:B------:R-:W-:Y:S05]  /*0ab0*/  @P0 BRA P1, `(.L_x_28) ;  /* 0x0000000000180947 */ /* 0x000fea0000800000 */
[----:B------:R-:W-:Y:S01]  /*0ac0*/  MOV R8, 0xb00 ;  /* 0x00000b0000087802 */ /* 0x000fe20000000f00 */
[----:B------:R-:W-:Y:S01]  /*0ad0*/  UMOV UR6, URZ ;  /* 0x000000ff00067c82 */ /* 0x000fe20008000000 */
[----:B------:R-:W-:-:S05]  /*0ae0*/  UMOV UR13, 0x40280000 ;  /* 0x40280000000d7882 */ /* 0x000fca0000000000 */
[----:B-----5:R-:W-:Y:S05]  /*0af0*/  CALL.REL.NOINC `($__internal_2_$__cuda_sm20_div_rn_f64_full) ;  /* 0x0000001000047944 */ /* 0x020fea0003c00000 */
[----:B------:R-:W-:Y:S01]  /*0b00*/  MOV R2, UR4 ;  /* 0x0000000400027c02 */ /* 0x000fe20008000f00 */
[----:B------:R-:W-:-:S07]  /*0b10*/  IMAD.U32 R3, RZ, RZ, UR5 ;  /* 0x00000005ff037e24 */ /* 0x000fce000f8e00ff */
.L_x_28:
[----:B------:R-:W0:Y:S01]  /*0b20*/  MUFU.RCP64H R33, UR9 ;  /* 0x0000000900217d08 */ /* 0x000e220008001800 */
[----:B------:R-:W-:Y:S01]  /*0b30*/  IMAD.U32 R30, RZ, RZ, UR8 ;  /* 0x00000008ff1e7e24 */ /* 0x000fe2000f8e00ff */
[----:B------:R-:W-:Y:S01]  /*0b40*/  MOV R32, 0x1 ;  /* 0x0000000100207802 */ /* 0x000fe20000000f00 */
[----:B------:R-:W-:Y:S02]  /*0b50*/  IMAD.U32 R31, RZ, RZ, UR9 ;  /* 0x00000009ff1f7e24 */ /* 0x000fe4000f8e00ff */
[----:B------:R-:W-:-:S04]  /*0b60*/  IMAD.U32 R8, RZ, RZ, UR9 ;  /* 0x00000009ff087e24 */ /* 0x000fc8000f8e00ff */
[----:B0-----:R-:W-:-:S08]  /*0b70*/  DFMA R30, R32, -R30, 1 ;  /* 0x3ff00000201e742b */ /* 0x001fd0000000081e */
[----:B------:R-:W-:-:S08]  /*0b80*/  DFMA R30, R30, R30, R30 ;  /* 0x0000001e1e1e722b */ /* 0x000fd0000000001e */
[----:B------:R-:W-:Y:S01]  /*0b90*/  DFMA R32, R32, R30, R32 ;  /* 0x0000001e2020722b */ /* 0x000fe20000000020 */
[----:B------:R-:W-:Y:S02]  /*0ba0*/  IMAD.U32 R30, RZ, RZ, UR8 ;  /* 0x00000008ff1e7e24 */ /* 0x000fe4000f8e00ff */
[----:B------:R-:W-:-:S06]  /*0bb0*/  IMAD.U32 R31, RZ, RZ, UR9 ;  /* 0x00000009ff1f7e24 */ /* 0x000fcc000f8e00ff */
[----:B------:R-:W-:-:S08]  /*0bc0*/  DFMA R30, R32, -R30, 1 ;  /* 0x3ff00000201e742b */ /* 0x000fd0000000081e */
[----:B------:R-:W-:Y:S01]  /*0bd0*/  DFMA R32, R32, R30, R32 ;  /* 0x0000001e2020722b */ /* 0x000fe20000000020 */
[----:B------:R-:W-:Y:S01]  /*0be0*/  IMAD.U32 R30, RZ, RZ, UR8 ;  /* 0x00000008ff1e7e24 */ /* 0x000fe2000f8e00ff */
[----:B------:R-:W-:-:S06]  /*0bf0*/  MOV R31, UR9 ;  /* 0x00000009001f7c02 */ /* 0x000fcc0008000f00 */
[----:B------:R-:W-:-:S08]  /*0c00*/  DMUL R34, R32, 8 ;  /* 0x4020000020227828 */ /* 0x000fd00000000000 */
[----:B------:R-:W-:-:S08]  /*0c10*/  DFMA R30, R34, -R30, 8 ;  /* 0x40200000221e742b */ /* 0x000fd0000000081e */
[----:B------:R-:W-:-:S10]  /*0c20*/  DFMA R30, R32, R30, R34 ;  /* 0x0000001e201e722b */ /* 0x000fd40000000022 */
[----:B------:R-:W-:Y:S02]  /*0c30*/  R2UR UR5, R31 ;  /* 0x000000001f0572ca */ /* 0x000fe400000e0000 */
[----:B------:R-:W-:-:S11]  /*0c40*/  R2UR UR4, R30 ;  /* 0x000000001e0472ca */ /* 0x000fd600000e0000 */
[----:B------:R-:W-:-:S05]  /*0c50*/  FFMA R8, RZ, R8, UR5 ;  /* 0x00000005ff087e23 */ /* 0x000fca0008000008 */
[----:B------:R-:W-:-:S13]  /*0c60*/  FSETP.GT.AND P0, PT, |R8|, 1.469367938527859385e-39, PT ;  /* 0x001000000800780b */ /* 0x000fda0003f04200 */
[----:B------:R-:W-:Y:S05]  /*0c70*/  @P0 BRA `(.L_x_29) ;  /* 0x0000000000180947 */ /* 0x000fea0003800000 */
[----:B------:R-:W-:Y:S01]  /*0c80*/  MOV R8, 0xce0 ;  /* 0x00000ce000087802 */ /* 0x000fe20000000f00 */
[----:B------:R-:W-:Y:S01]  /*0c90*/  UMOV UR4, URZ ;  /* 0x000000ff00047c82 */ /* 0x000fe20008000000 */
[----:B------:R-:W-:Y:S01]  /*0ca0*/  UMOV UR5, 0x40200000 ;  /* 0x4020000000057882 */ /* 0x000fe20000000000 */
[----:B------:R-:W-:Y:S01]  /*0cb0*/  UMOV UR6, UR8 ;  /* 0x0000000800067c82 */ /* 0x000fe20008000000 */
[----:B------:R-:W-:-:S05]  /*0cc0*/  UMOV UR13, UR9 ;  /* 0x00000009000d7c82 */ /* 0x000fca0008000000 */
[----:B-----5:R-:W-:Y:S05]  /*0cd0*/  CALL.REL.NOINC `($__internal_2_$__cuda_sm20_div_rn_f64_full) ;  /* 0x0000000c008c7944 */ /* 0x020fea0003c00000 */
.L_x_29:
[----:B------:R-:W0:Y:S01]  /*0ce0*/  MUFU.RCP64H R35, 12 ;  /* 0x4028000000237908 */ /* 0x000e220000001800 */
[----:B------:R-:W-:Y:S01]  /*0cf0*/  IMAD.MOV.U32 R32, RZ, RZ, 0x0 ;  /* 0x00000000ff207424 */ /* 0x000fe200078e00ff */
[----:B------:R-:W-:Y:S01]  /*0d00*/  MOV R34, 0x1 ;  /* 0x0000000100227802 */ /* 0x000fe20000000f00 */
[----:B------:R-:W-:-:S06]  /*0d10*/  IMAD.MOV.U32 R33, RZ, RZ, 0x40280000 ;  /* 0x40280000ff217424 */ /* 0x000fcc00078e00ff */
[----:B0-----:R-:W-:-:S08]  /*0d20*/  DFMA R30, R34, -R32, 1 ;  /* 0x3ff00000221e742b */ /* 0x001fd00000000820 */
[----:B------:R-:W-:-:S08]  /*0d30*/  DFMA R30, R30, R30, R30 ;  /* 0x0000001e1e1e722b */ /* 0x000fd0000000001e */
[----:B------:R-:W-:-:S08]  /*0d40*/  DFMA R30, R34, R30, R34 ;  /* 0x0000001e221e722b */ /* 0x000fd00000000022 */
[----:B------:R-:W-:-:S08]  /*0d50*/  DFMA R32, R30, -R32, 1 ;  /* 0x3ff000001e20742b */ /* 0x000fd00000000820 */
[----:B------:R-:W-:Y:S01]  /*0d60*/  DFMA R32, R30, R32, R30 ;  /* 0x000000201e20722b */ /* 0x000fe2000000001e */
[----:B------:R-:W-:Y:S02]  /*0d70*/  IMAD.MOV.U32 R30, RZ, RZ, 0x0 ;  /* 0x00000000ff1e7424 */ /* 0x000fe400078e00ff */
[----:B------:R-:W-:-:S05]  /*0d80*/  IMAD.MOV.U32 R31, RZ, RZ, 0x40280000 ;  /* 0x40280000ff1f7424 */ /* 0x000fca00078e00ff */
[----:B------:R-:W-:-:S08]  /*0d90*/  DMUL R34, R32, UR4 ;  /* 0x0000000420227c28 */ /* 0x000fd00008000000 */
[----:B------:R-:W-:-:S08]  /*0da0*/  DFMA R30, R34, -R30, UR4 ;  /* 0x00000004221e7e2b */ /* 0x000fd0000800081e */
[----:B------:R-:W-:Y:S01]  /*0db0*/  DFMA R30, R32, R30, R34 ;  /* 0x0000001e201e722b */ /* 0x000fe20000000022 */
[----:B-----5:R-:W-:Y:S01]  /*0dc0*/  IMAD.IADD R34, R0, 0x1, -R29 ;  /* 0x0000000100227824 */ /* 0x020fe200078e0a1d */
[----:B------:R-:W-:-:S03]  /*0dd0*/  IABS R35, R29 ;  /* 0x0000001d00237213 */ /* 0x000fc60000000000 */
[----:B------:R-:W0:Y:S05]  /*0de0*/  I2F.F64 R32, R34 ;  /* 0x0000002200207312 */ /* 0x000e2a0000201c00 */
[----:B------:R-:W-:-:S03]  /*0df0*/  FFMA R8, RZ, 2.625, R31 ;  /* 0x40280000ff087823 */ /* 0x000fc6000000001f */
[----:B------:R-:W1:Y:S02]  /*0e00*/  I2F.F64 R28, R35 ;  /* 0x00000023001c7312 */ /* 0x000e640000201c00 */
[----:B------:R-:W-:Y:S01]  /*0e10*/  FSETP.GT.AND P0, PT, |R8|, 1.469367938527859385e-39, PT ;  /* 0x001000000800780b */ /* 0x000fe20003f04200 */
[----:B0-----:R-:W-:-:S08]  /*0e20*/  DMUL R32, R32, 0.5 ;  /* 0x3fe0000020207828 */ /* 0x001fd00000000000 */
[----:B-1----:R-:W-:Y:S01]  /*0e30*/  DMUL R28, R32, R28 ;  /* 0x0000001c201c7228 */ /* 0x002fe20000000000 */
[----:B------:R-:W-:-:S04]  /*0e40*/  MOV R32, UR5 ;  /* 0x0000000500207c02 */ /* 0x000fc80008000f00 */
[----:B------:R-:W-:-:S13]  /*0e50*/  FSETP.GEU.AND P1, PT, |R32|, 6.5827683646048100446e-37, PT ;  /* 0x036000002000780b */ /* 0x000fda0003f2e200 */
[----:B------:R-:W-:Y:S05]  /*0e60*/  @P0 BRA P1, `(.L_x_30) ;  /* 0x0000000000180947 */ /* 0x000fea0000800000 */
[----:B------:R-:W-:Y:S01]  /*0e70*/  MOV R8, 0xeb0 ;  /* 0x00000eb000087802 */ /* 0x000fe20000000f00 */
[----:B------:R-:W-:Y:S01]  /*0e80*/  UMOV UR6, URZ ;  /* 0x000000ff00067c82 */ /* 0x000fe20008000000 */
[----:B------:R-:W-:-:S05]  /*0e90*/  UMOV UR13, 0x40280000 ;  /* 0x40280000000d7882 */ /* 0x000fca0000000000 */
[----:B------:R-:W-:Y:S05]  /*0ea0*/  CALL.REL.NOINC `($__internal_2_$__cuda_sm20_div_rn_f64_full) ;  /* 0x0000000c00187944 */ /* 0x000fea0003c00000 */
[----:B------:R-:W-:Y:S02]  /*0eb0*/  IMAD.U32 R30, RZ, RZ, UR4 ;  /* 0x00000004ff1e7e24 */ /* 0x000fe4000f8e00ff */
[----:B------:R-:W-:-:S07]  /*0ec0*/  IMAD.U32 R31, RZ, RZ, UR5 ;  /* 0x00000005ff1f7e24 */ /* 0x000fce000f8e00ff */
.L_x_30:
[----:B------:R-:W-:Y:S01]  /*0ed0*/  IMAD.IADD R8, R0, 0x1, -R7 ;  /* 0x0000000100087824 */ /* 0x000fe200078e0a07 */
[----:B------:R-:W-:Y:S01]  /*0ee0*/  IABS R7, R7 ;  /* 0x0000000700077213 */ /* 0x000fe20000000000 */
[----:B------:R-:W-:Y:S01]  /*0ef0*/  DSETP.NEU.AND P0, PT, R28, RZ, PT ;  /* 0x000000ff1c00722a */ /* 0x000fe20003f0d000 */
[----:B------:R-:W-:Y:S01]  /*0f00*/  BSSY.RECONVERGENT B0, `(.L_x_31) ;  /* 0x0000010000007945 */ /* 0x000fe20003800200 */
[----:B------:R-:W0:Y:S08]  /*0f10*/  I2F.F64 R34, R8 ;  /* 0x0000000800227312 */ /* 0x000e300000201c00 */
[----:B------:R-:W1:Y:S01]  /*0f20*/  I2F.F64 R32, R7 ;  /* 0x0000000700207312 */ /* 0x000e620000201c00 */
[----:B0-----:R-:W-:-:S08]  /*0f30*/  DMUL R34, R34, 0.5 ;  /* 0x3fe0000022227828 */ /* 0x001fd00000000000 */
[----:B-1----:R-:W-:Y:S01]  /*0f40*/  DMUL R32, R34, R32 ;  /* 0x0000002022207228 */ /* 0x002fe20000000000 */
[----:B------:R-:W-:Y:S01]  /*0f50*/  CS2R R34, SRZ ;  /* 0x0000000000227805 */ /* 0x000fe2000001ff00 */
[----:B------:R-:W-:Y:S09]  /*0f60*/  @!P0 BRA `(.L_x_32) ;  /* 0x0000000000248947 */ /* 0x000ff20003800000 */
[----:B------:R-:W0:Y:S01]  /*0f70*/  LDCU.128 UR4, c[0x0][0x390] ;  /* 0x00007200ff0477ac */ /* 0x000e220008000c00 */
[----:B------:R-:W0:Y:S01]  /*0f80*/  I2F.F64 R36, R10 ;  /* 0x0000000a00247312 */ /* 0x000e220000201c00 */
[----:B------:R-:W-:-:S07]  /*0f90*/  DMUL R28, R30, R28 ;  /* 0x0000001c1e1c7228 */ /* 0x000fce0000000000 */
[----:B------:R-:W1:Y:S01]  /*0fa0*/  I2F.F64.U32 R34, R6 ;  /* 0x0000000600227312 */ /* 0x000e620000201800 */
[----:B0-----:R-:W-:Y:S02]  /*0fb0*/  DFMA R36, R36, UR4, -R18 ;  /* 0x0000000424247c2b */ /* 0x001fe40008000812 */
[----:B-1----:R-:W-:-:S06]  /*0fc0*/  DFMA R34, R34, UR6, -R20 ;  /* 0x0000000622227c2b */ /* 0x002fcc0008000814 */
[----:B------:R-:W-:-:S08]  /*0fd0*/  DFMA R36, R24, R36, R22 ;  /* 0x000000241824722b */ /* 0x000fd00000000016 */
[----:B------:R-:W-:-:S08]  /*0fe0*/  DFMA R34, R26, R34, R36 ;  /* 0x000000221a22722b */ /* 0x000fd00000000024 */
[----:B------:R-:W-:-:S11]  /*0ff0*/  DFMA R34, R28, R34, RZ ;  /* 0x000000221c22722b */ /* 0x000fd600000000ff */
.L_x_32:
[----:B------:R-:W-:Y:S05]  /*1000*/  BSYNC.RECONVERGENT B0 ;  /* 0x0000000000007941 */ /* 0x000fea0003800200 */
.L_x_31:
[-C--:B------:R-:W-:Y:S01]  /*1010*/  IADD3 R7, PT, PT, R0, -R9.reuse, RZ ;  /* 0x8000000900077210 */ /* 0x080fe20007ffe0ff */
[----:B------:R-:W-:Y:S01]  /*1020*/  DSETP.NEU.AND P0, PT, R32, RZ, PT ;  /* 0x000000ff2000722a */ /* 0x000fe20003f0d000 */
[----:B------:R-:W-:Y:S01]  /*1030*/  IABS R36, R9 ;  /* 0x0000000900247213 */ /* 0x000fe20000000000 */
[----:B------:R-:W-:Y:S01]  /*1040*/  BSSY.RECONVERGENT B0, `(.L_x_33) ;  /* 0x000000f000007945 */ /* 0x000fe20003800200 */
[----:B------:R-:W0:Y:S08]  /*1050*/  I2F.F64 R28, R7 ;  /* 0x00000007001c7312 */ /* 0x000e300000201c00 */
[----:B------:R-:W1:Y:S01]  /*1060*/  I2F.F64 R8, R36 ;  /* 0x0000002400087312 */ /* 0x000e620000201c00 */
[----:B0-----:R-:W-:-:S08]  /*1070*/  DMUL R28, R28, 0.5 ;  /* 0x3fe000001c1c7828 */ /* 0x001fd00000000000 */
[----:B-1----:R-:W-:Y:S01]  /*1080*/  DMUL R8, R28, R8 ;  /* 0x000000081c087228 */ /* 0x002fe20000000000 */
[----:B------:R-:W-:Y:S10]  /*1090*/  @!P0 BRA `(.L_x_34) ;  /* 0x0000000000248947 */ /* 0x000ff40003800000 */
        /* <DEDUP_REMOVED lines=8> */
[----:B------:R-:W-:-:S11]  /*1120*/  DFMA R34, R32, R28, R34 ;  /* 0x0000001c2022722b */ /* 0x000fd60000000022 */
.L_x_34:
[----:B------:R-:W-:Y:S05]  /*1130*/  BSYNC.RECONVERGENT B0 ;  /* 0x0000000000007941 */ /* 0x000fea0003800200 */
.L_x_33:
        /* <DEDUP_REMOVED lines=18> */
.L_x_36:
[----:B------:R-:W-:Y:S05]  /*1260*/  BSYNC.RECONVERGENT B0 ;  /* 0x0000000000007941 */ /* 0x000fea0003800200 */
.L_x_35:
[----:B------:R-:W0:Y:S02]  /*1270*/  LDC.64 R28, c[0x0][0x3d0] ;  /* 0x0000f400ff1c7b82 */ /* 0x000e240000000a00 */
[----:B0-----:R-:W-:-:S05]  /*1280*/  IMAD.WIDE R28, R4, 0x8, R28 ;  /* 0x00000008041c7825 */ /* 0x001fca00078e021c */
[----:B------:R0:W5:Y:S01]  /*1290*/  LDG.E.64 R8, desc[UR18][R28.64] ;  /* 0x000000121c087981 */ /* 0x000162000c1e1b00 */
[----:B------:R-:W-:Y:S01]  /*12a0*/  DSETP.NEU.AND P0, PT, R6, RZ, PT ;  /* 0x000000ff0600722a */ /* 0x000fe20003f0d000 */
[----:B------:R-:W-:-:S13]  /*12b0*/  BSSY.RECONVERGENT B0, `(.L_x_37) ;  /* 0x000000b000007945 */ /* 0x000fda0003800200 */
[----:B0-----:R-:W-:Y:S05]  /*12c0*/  @!P0 BRA `(.L_x_38) ;  /* 0x0000000000248947 */ /* 0x001fea0003800000 */
[----:B------:R-:W0:Y:S01]  /*12d0*/  LDCU.128 UR4, c[0x0][0x390] ;  /* 0x00007200ff0477ac */ /* 0x000e220008000c00 */
[----:B------:R-:W0:Y:S01]  /*12e0*/  I2F.F64 R4, R5 ;  /* 0x0000000500047312 */ /* 0x000e220000201c00 */
[----:B------:R-:W-:-:S07]  /*12f0*/  DMUL R6, R30, R6 ;  /* 0x000000061e067228 */ /* 0x000fce0000000000 */
[----:B------:R-:W1:Y:S01]  /*1300*/  I2F.F64 R30, R16 ;  /* 0x00000010001e7312 */ /* 0x000e620000201c00 */
[----:B0-----:R-:W-:Y:S02]  /*1310*/  DFMA R32, R4, UR4, -R18 ;  /* 0x0000000404207c2b */ /* 0x001fe40008000812 */
[----:B-1----:R-:W-:-:S06]  /*1320*/  DFMA R30, R30, UR6, -R20 ;  /* 0x000000061e1e7c2b */ /* 0x002fcc0008000814 */
[----:B------:R-:W-:-:S08]  /*1330*/  DFMA R32, R24, R32, R22 ;  /* 0x000000201820722b */ /* 0x000fd00000000016 */
[----:B------:R-:W-:-:S08]  /*1340*/  DFMA R30, R26, R30, R32 ;  /* 0x0000001e1a1e722b */ /* 0x000fd00000000020 */
[----:B------:R-:W-:-:S11]  /*1350*/  DFMA R34, R6, R30, R34 ;  /* 0x0000001e0622722b */ /* 0x000fd60000000022 */
.L_x_38:
[----:B------:R-:W-:Y:S05]  /*1360*/  BSYNC.RECONVERGENT B0 ;  /* 0x0000000000007941 */ /* 0x000fea0003800200 */
.L_x_37:
[C---:B------:R-:W-:Y:S01]  /*1370*/  IMAD.IADD R36, R0.reuse, 0x1, -R13 ;  /* 0x0000000100247824 */ /* 0x040fe200078e0a0d */
[----:B------:R-:W-:Y:S01]  /*1380*/  IABS R32, R11 ;  /* 0x0000000b00207213 */ /* 0x000fe20000000000 */
[C---:B------:R-:W-:Y:S01]  /*1390*/  IMAD.IADD R15, R0.reuse, 0x1, -R11 ;  /* 0x00000001000f7824 */ /* 0x040fe200078e0a0b */
[----:B------:R-:W-:Y:S01]  /*13a0*/  IABS R13, R13 ;  /* 0x0000000d000d7213 */ /* 0x000fe20000000000 */
[----:B------:R0:W1:Y:S01]  /*13b0*/  I2F.F64 R30, R36 ;  /* 0x00000024001e7312 */ /* 0x0000620000201c00 */
[C---:B------:R-:W-:Y:S01]  /*13c0*/  IADD3 R11, PT, PT, R0.reuse, -R17, RZ ;  /* 0x80000011000b7210 */ /* 0x040fe20007ffe0ff */
[----:B------:R-:W-:Y:S01]  /*13d0*/  IMAD.IADD R0, R0, 0x1, -R39 ;  /* 0x0000000100007824 */ /* 0x000fe200078e0a27 */
[----:B------:R-:W-:Y:S01]  /*13e0*/  IABS R40, R39 ;  /* 0x0000002700287213 */ /* 0x000fe20000000000 */
[----:B------:R-:W-:Y:S04]  /*13f0*/  BSSY.RECONVERGENT B0, `(.L_x_39) ;  /* 0x000001f000007945 */ /* 0x000fe80003800200 */
[----:B------:R-:W2:Y:S01]  /*1400*/  I2F.F64 R4, R15 ;  /* 0x0000000f00047312 */ /* 0x000ea20000201c00 */
[----:B0-----:R-:W-:Y:S01]  /*1410*/  IABS R36, R17 ;  /* 0x0000001100247213 */ /* 0x001fe20000000000 */
[----:B-1----:R-:W-:-:S06]  /*1420*/  DMUL R30, R30, 0.5 ;  /* 0x3fe000001e1e7828 */ /* 0x002fcc0000000000 */
[----:B------:R-:W0:Y:S01]  /*1430*/  I2F.F64 R6, R13 ;  /* 0x0000000d00067312 */ /* 0x000e220000201c00 */
[----:B--2---:R-:W-:-:S07]  /*1440*/  DMUL R4, R4, 0.5 ;  /* 0x3fe0000004047828 */ /* 0x004fce0000000000 */
[----:B------:R-:W1:Y:S01]  /*1450*/  I2F.F64 R32, R32 ;  /* 0x0000002000207312 */ /* 0x000e620000201c00 */
[----:B0-----:R-:W-:-:S07]  /*1460*/  DMUL R6, R30, R6 ;  /* 0x000000061e067228 */ /* 0x001fce0000000000 */
[----:B------:R-:W-:Y:S01]  /*1470*/  I2F.F64 R36, R36 ;  /* 0x0000002400247312 */ /* 0x000fe20000201c00 */
[----:B-1----:R-:W-:-:S07]  /*1480*/  DMUL R4, R4, R32 ;  /* 0x0000002004047228 */ /* 0x002fce0000000000 */
[----:B------:R-:W0:Y:S01]  /*1490*/  I2F.F64 R30, R11 ;  /* 0x0000000b001e7312 */ /* 0x000e220000201c00 */
[----:B------:R-:W-:Y:S02]  /*14a0*/  DSETP.NEU.AND P1, PT, R6, RZ, PT ;  /* 0x000000ff0600722a */ /* 0x000fe40003f2d000 */
[----:B------:R-:W-:-:S05]  /*14b0*/  DSETP.NEU.AND P0, PT, R4, RZ, PT ;  /* 0x000000ff0400722a */ /* 0x000fca0003f0d000 */
[----:B------:R-:W1:Y:S01]  /*14c0*/  I2F.F64 R32, R0 ;  /* 0x0000000000207312 */ /* 0x000e620000201c00 */
[----:B0-----:R-:W-:-:S07]  /*14d0*/  DMUL R30, R30, 0.5 ;  /* 0x3fe000001e1e7828 */ /* 0x001fce0000000000 */
[----:B------:R-:W0:Y:S01]  /*14e0*/  I2F.F64 R40, R40 ;  /* 0x0000002800287312 */ /* 0x000e220000201c00 */
[----:B-1----:R-:W-:Y:S02]  /*14f0*/  DMUL R38, R32, 0.5 ;  /* 0x3fe0000020267828 */ /* 0x002fe40000000000 */
[----:B------:R-:W-:-:S06]  /*1500*/  DMUL R32, R30, R36 ;  /* 0x000000241e207228 */ /* 0x000fcc0000000000 */
[----:B0-----:R-:W-:Y:S02]  /*1510*/  DMUL R30, R38, R40 ;  /* 0x00000028261e7228 */ /* 0x001fe40000000000 */
[----:B------:R-:W-:-:S06]  /*1520*/  DSETP.NEU.AND P2, PT, R32, RZ, PT ;  /* 0x000000ff2000722a */ /* 0x000fcc0003f4d000 */
[----:B------:R-:W-:Y:S01]  /*1530*/  DSETP.NEU.AND P3, PT, R30, RZ, PT ;  /* 0x000000ff1e00722a */ /* 0x000fe20003f6d000 */
[----:B------:R-:W-:-:S13]  /*1540*/  @!P0 BRA `(.L_x_40) ;  /* 0x0000000000248947 */ /* 0x000fda0003800000 */
        /* <DEDUP_REMOVED lines=9> */
.L_x_40:
[----:B------:R-:W-:Y:S05]  /*15e0*/  BSYNC.RECONVERGENT B0 ;  /* 0x0000000000007941 */ /* 0x000fea0003800200 */
.L_x_39:
[----:B------:R-:W-:Y:S04]  /*15f0*/  BSSY.RECONVERGENT B0, `(.L_x_41) ;  /* 0x000000b000007945 */ /* 0x000fe80003800200 */
[----:B------:R-:W-:Y:S05]  /*1600*/  @!P1 BRA `(.L_x_42) ;  /* 0x0000000000249947 */ /* 0x000fea0003800000 */
        /* <DEDUP_REMOVED lines=9> */
.L_x_42:
[----:B------:R-:W-:Y:S05]  /*16a0*/  BSYNC.RECONVERGENT B0 ;  /* 0x0000000000007941 */ /* 0x000fea0003800200 */
.L_x_41:
[----:B------:R-:W-:Y:S04]  /*16b0*/  BSSY.RECONVERGENT B0, `(.L_x_43) ;  /* 0x000000b000007945 */ /* 0x000fe80003800200 */
[----:B------:R-:W-:Y:S05]  /*16c0*/  @!P2 BRA `(.L_x_44) ;  /* 0x000000000024a947 */ /* 0x000fea0003800000 */
        /* <DEDUP_REMOVED lines=9> */
.L_x_44:
[----:B------:R-:W-:Y:S05]  /*1760*/  BSYNC.RECONVERGENT B0 ;  /* 0x0000000000007941 */ /* 0x000fea0003800200 */
.L_x_43:
        /* <DEDUP_REMOVED lines=11> */
.L_x_46:
[----:B------:R-:W-:Y:S05]  /*1820*/  BSYNC.RECONVERGENT B0 ;  /* 0x0000000000007941 */ /* 0x000fea0003800200 */
.L_x_45:
[----:B-----5:R-:W-:-:S07]  /*1830*/  DADD R8, R8, -R34 ;  /* 0x0000000008087229 */ /* 0x020fce0000000822 */
[----:B------:R-:W-:Y:S01]  /*1840*/  STG.E.64 desc[UR18][R28.64], R8 ;  /* 0x000000081c007986 */ /* 0x000fe2000c101b12 */
[----:B------:R-:W-:Y:S05]  /*1850*/  EXIT ;  /* 0x000000000000794d */ /* 0x000fea0003800000 */
        .weak           $__internal_1_$__cuda_sm20_dblrcp_rn_slowpath_v3
        .type           $__internal_1_$__cuda_sm20_dblrcp_rn_slowpath_v3,@function
        .size           $__internal_1_$__cuda_sm20_dblrcp_rn_slowpath_v3,($__internal_2_$__cuda_sm20_div_rn_f64_full - $__internal_1_$__cuda_sm20_dblrcp_rn_slowpath_v3)
$__internal_1_$__cuda_sm20_dblrcp_rn_slowpath_v3:
[----:B------:R-:W-:Y:S01]  /*1860*/  DSETP.GTU.AND P0, PT, |R2|, +INF , PT ;  /* 0x7ff000000200742a */ /* 0x000fe20003f0c200 */
[----:B------:R-:W-:-:S13]  /*1870*/  BSSY.RECONVERGENT B1, `(.L_x_47) ;  /* 0x0000024000017945 */ /* 0x000fda0003800200 */
[----:B------:R-:W-:Y:S05]  /*1880*/  @P0 BRA `(.L_x_48) ;  /* 0x0000000000800947 */ /* 0x000fea0003800000 */
[----:B------:R-:W-:-:S05]  /*1890*/  LOP3.LUT R20, R3, 0x7fffffff, RZ, 0xc0, !PT ;  /* 0x7fffffff03147812 */ /* 0x000fca00078ec0ff */
[----:B------:R-:W-:-:S05]  /*18a0*/  VIADD R18, R20, 0xffffffff ;  /* 0xffffffff14127836 */ /* 0x000fca0000000000 */
[----:B------:R-:W-:-:S13]  /*18b0*/  ISETP.GE.U32.AND P0, PT, R18, 0x7fefffff, PT ;  /* 0x7fefffff1200780c */ /* 0x000fda0003f06070 */
[----:B------:R-:W-:Y:S01]  /*18c0*/  @P0 LOP3.LUT R19, R3, 0x7ff00000, RZ, 0x3c, !PT ;  /* 0x7ff0000003130812 */ /* 0x000fe200078e3cff */
[----:B------:R-:W-:Y:S01]  /*18d0*/  @P0 IMAD.MOV.U32 R18, RZ, RZ, RZ ;  /* 0x000000ffff120224 */ /* 0x000fe200078e00ff */
[----:B------:R-:W-:Y:S06]  /*18e0*/  @P0 BRA `(.L_x_49) ;  /* 0x0000000000700947 */ /* 0x000fec0003800000 */
[----:B------:R-:W-:-:S13]  /*18f0*/  ISETP.GE.U32.AND P0, PT, R20, 0x1000001, PT ;  /* 0x010000011400780c */ /* 0x000fda0003f06070 */
[----:B------:R-:W-:Y:S05]  /*1900*/  @!P0 BRA `(.L_x_50) ;  /* 0x0000000000388947 */ /* 0x000fea0003800000 */
[----:B------:R-:W-:Y:S01]  /*1910*/  IADD3 R23, PT, PT, R3, -0x3fe00000, RZ ;  /* 0xc020000003177810 */ /* 0x000fe20007ffe0ff */
[----:B------:R-:W-:Y:S02]  /*1920*/  IMAD.MOV.U32 R22, RZ, RZ, R2 ;  /* 0x000000ffff167224 */ /* 0x000fe400078e0002 */
[----:B------:R-:W-:Y:S01]  /*1930*/  IMAD.MOV.U32 R18, RZ, RZ, R21 ;  /* 0x000000ffff127224 */ /* 0x000fe200078e0015 */
[----:B------:R-:W0:Y:S05]  /*1940*/  MUFU.RCP64H R19, R23 ;  /* 0x0000001700137308 */ /* 0x000e2a0000001800 */
[----:B0-----:R-:W-:-:S08]  /*1950*/  DFMA R20, -R22, R18, 1 ;  /* 0x3ff000001614742b */ /* 0x001fd00000000112 */
[----:B------:R-:W-:-:S08]  /*1960*/  DFMA R20, R20, R20, R20 ;  /* 0x000000141414722b */ /* 0x000fd00000000014 */
[----:B------:R-:W-:-:S08]  /*1970*/  DFMA R20, R18, R20, R18 ;  /* 0x000000141214722b */ /* 0x000fd00000000012 */
[----:B------:R-:W-:-:S08]  /*1980*/  DFMA R18, -R22, R20, 1 ;  /* 0x3ff000001612742b */ /* 0x000fd00000000114 */
[----:B------:R-:W-:-:S08]  /*1990*/  DFMA R18, R20, R18, R20 ;  /* 0x000000121412722b */ /* 0x000fd00000000014 */
[----:B------:R-:W-:-:S08]  /*19a0*/  DMUL R18, R18, 2.2250738585072013831e-308 ;  /* 0x0010000012127828 */ /* 0x000fd00000000000 */
[----:B------:R-:W-:-:S08]  /*19b0*/  DFMA R2, -R2, R18, 1 ;  /* 0x3ff000000202742b */ /* 0x000fd00000000112 */
[----:B------:R-:W-:-:S08]  /*19c0*/  DFMA R2, R2, R2, R2 ;  /* 0x000000020202722b */ /* 0x000fd00000000002 */
[----:B------:R-:W-:Y:S01]  /*19d0*/  DFMA R18, R18, R2, R18 ;  /* 0x000000021212722b */ /* 0x000fe20000000012 */
[----:B------:R-:W-:Y:S10]  /*19e0*/  BRA `(.L_x_49) ;  /* 0x0000000000307947 */ /* 0x000ff40003800000 */
.L_x_50:
[----:B------:R-:W-:Y:S01]  /*19f0*/  DMUL R2, R2, 8.11296384146066816958e+31 ;  /* 0x4690000002027828 */ /* 0x000fe20000000000 */
[----:B------:R-:W-:-:S05]  /*1a00*/  IMAD.MOV.U32 R18, RZ, RZ, R21 ;  /* 0x000000ffff127224 */ /* 0x000fca00078e0015 */
[----:B------:R-:W0:Y:S02]  /*1a10*/  MUFU.RCP64H R19, R3 ;  /* 0x0000000300137308 */ /* 0x000e240000001800 */
[----:B0-----:R-:W-:-:S08]  /*1a20*/  DFMA R20, -R2, R18, 1 ;  /* 0x3ff000000214742b */ /* 0x001fd00000000112 */
[----:B------:R-:W-:-:S08]  /*1a30*/  DFMA R20, R20, R20, R20 ;  /* 0x000000141414722b */ /* 0x000fd00000000014 */
[----:B------:R-:W-:-:S08]  /*1a40*/  DFMA R20, R18, R20, R18 ;  /* 0x000000141214722b */ /* 0x000fd00000000012 */
[----:B------:R-:W-:-:S08]  /*1a50*/  DFMA R18, -R2, R20, 1 ;  /* 0x3ff000000212742b */ /* 0x000fd00000000114 */
[----:B------:R-:W-:-:S08]  /*1a60*/  DFMA R18, R20, R18, R20 ;  /* 0x000000121412722b */ /* 0x000fd00000000014 */
[----:B------:R-:W-:Y:S01]  /*1a70*/  DMUL R18, R18, 8.11296384146066816958e+31 ;  /* 0x4690000012127828 */ /* 0x000fe20000000000 */
[----:B------:R-:W-:Y:S10]  /*1a80*/  BRA `(.L_x_49) ;  /* 0x0000000000087947 */ /* 0x000ff40003800000 */
.L_x_48:
[----:B------:R-:W-:Y:S02]  /*1a90*/  LOP3.LUT R19, R3, 0x80000, RZ, 0xfc, !PT ;  /* 0x0008000003137812 */ /* 0x000fe400078efcff */
[----:B------:R-:W-:-:S07]  /*1aa0*/  MOV R18, R2 ;  /* 0x0000000200127202 */ /* 0x000fce0000000f00 */
.L_x_49:
[----:B------:R-:W-:Y:S05]  /*1ab0*/  BSYNC.RECONVERGENT B1 ;  /* 0x0000000000017941 */ /* 0x000fea0003800200 */
.L_x_47:
[----:B------:R-:W-:Y:S01]  /*1ac0*/  IMAD.MOV.U32 R2, RZ, RZ, R8 ;  /* 0x000000ffff027224 */ /* 0x000fe200078e0008 */
[----:B------:R-:W-:Y:S01]  /*1ad0*/  MOV R3, 0x0 ;  /* 0x0000000000037802 */ /* 0x000fe20000000f00 */
[----:B------:R-:W-:Y:S02]  /*1ae0*/  IMAD.MOV.U32 R26, RZ, RZ, R18 ;  /* 0x000000ffff1a7224 */ /* 0x000fe400078e0012 */
[----:B------:R-:W-:Y:S01]  /*1af0*/  IMAD.MOV.U32 R27, RZ, RZ, R19 ;  /* 0x000000ffff1b7224 */ /* 0x000fe200078e0013 */
[----:B------:R-:W-:Y:S06]  /*1b00*/  RET.REL.NODEC R2 `(_Z14inmersa_kerneliiiiddPiS_S_PdS0_S0_S0_S0_S0_) ;  /* 0xffffffe4023c7950 */ /* 0x000fec0003c3ffff */
        .weak           $__internal_2_$__cuda_sm20_div_rn_f64_full
        .type           $__internal_2_$__cuda_sm20_div_rn_f64_full,@function
        .size           $__internal_2_$__cuda_sm20_div_rn_f64_full,($__internal_3_$__cuda_sm20_dsqrt_rn_f64_mediumpath_v1 - $__internal_2_$__cuda_sm20_div_rn_f64_full)
$__internal_2_$__cuda_sm20_div_rn_f64_full:
[----:B------:R-:W-:Y:S01]  /*1b10*/  IMAD.U32 R30, RZ, RZ, UR13 ;  /* 0x0000000dff1e7e24 */ /* 0x000fe2000f8e00ff */
[----:B------:R-:W-:Y:S01]  /*1b20*/  UMOV UR12, UR6 ;  /* 0x00000006000c7c82 */ /* 0x000fe20008000000 */
[----:B------:R-:W-:Y:S01]  /*1b30*/  IMAD.U32 R31, RZ, RZ, UR13 ;  /* 0x0000000dff1f7e24 */ /* 0x000fe2000f8e00ff */
[----:B------:R-:W-:Y:S01]  /*1b40*/  UMOV UR11, UR5 ;  /* 0x00000005000b7c82 */ /* 0x000fe20008000000 */
[----:B------:R-:W-:Y:S01]  /*1b50*/  ULOP3.LUT UR14, UR13, 0x7ff00000, URZ, 0xc0, !UPT ;  /* 0x7ff000000d0e7892 */ /* 0x000fe2000f8ec0ff */
[----:B------:R-:W-:Y:S01]  /*1b60*/  FSETP.GEU.AND P0, PT, |R30|, 1.469367938527859385e-39, PT ;  /* 0x001000001e00780b */ /* 0x000fe20003f0e200 */
[----:B------:R-:W-:Y:S01]  /*1b70*/  IMAD.U32 R30, RZ, RZ, UR12 ;  /* 0x0000000cff1e7e24 */ /* 0x000fe2000f8e00ff */
[----:B------:R-:W-:Y:S02]  /*1b80*/  ULOP3.LUT UR16, UR11, 0x7ff00000, URZ, 0xc0, !UPT ;  /* 0x7ff000000b107892 */ /* 0x000fe4000f8ec0ff */
[----:B------:R-:W-:Y:S01]  /*1b90*/  IMAD.U32 R33, RZ, RZ, UR11 ;  /* 0x0000000bff217e24 */ /* 0x000fe2000f8e00ff */
[----:B------:R-:W-:-:S02]  /*1ba0*/  ULOP3.LUT UR7, UR13, 0x800fffff, URZ, 0xc0, !UPT ;  /* 0x800fffff0d077892 */ /* 0x000fc4000f8ec0ff */
[----:B------:R-:W-:Y:S01]  /*1bb0*/  UISETP.GE.U32.AND UP1, UPT, UR16, UR14, UPT ;  /* 0x0000000e1000728c */ /* 0x000fe2000bf26070 */
[----:B------:R-:W-:Y:S01]  /*1bc0*/  UMOV UR5, 0x1ca00000 ;  /* 0x1ca0000000057882 */ /* 0x000fe20000000000 */
[----:B------:R-:W-:Y:S02]  /*1bd0*/  UMOV UR10, UR4 ;  /* 0x00000004000a7c82 */ /* 0x000fe40008000000 */
[----:B------:R-:W-:Y:S01]  /*1be0*/  USEL UR4, UR5, 0x63400000, !UP1 ;  /* 0x6340000005047887 */ /* 0x000fe2000c800000 */
[----:B------:R-:W-:Y:S01]  /*1bf0*/  IMAD.U32 R32, RZ, RZ, UR10 ;  /* 0x0000000aff207e24 */ /* 0x000fe2000f8e00ff */
[----:B------:R-:W-:Y:S01]  /*1c00*/  ULOP3.LUT UR7, UR7, 0x3ff00000, URZ, 0xfc, !UPT ;  /* 0x3ff0000007077892 */ /* 0x000fe2000f8efcff */
[----:B------:R-:W-:Y:S01]  /*1c10*/  VOTEU.ANY UP0, P0 ;  /* 0x0000000000ff7886 */ /* 0x000fe20000000100 */
[----:B------:R-:W-:Y:S01]  /*1c20*/  PLOP3.LUT P0, PT, PT, PT, UP0, 0x80, 0x8 ;  /* 0x000000000008781c */ /* 0x000fe20003f0f008 */
[----:B------:R-:W-:Y:S01]  /*1c30*/  ULOP3.LUT UR4, UR4, 0x800fffff, UR11, 0xf8, !UPT ;  /* 0x800fffff04047892 */ /* 0x000fe2000f8ef80b */
[----:B------:R-:W-:-:S11]  /*1c40*/  UMOV UR15, UR16 ;  /* 0x00000010000f7c82 */ /* 0x000fd60008000000 */
[----:B------:R-:W-:-:S10]  /*1c50*/  @!P0 DMUL R30, R30, 8.98846567431157953865e+307 ;  /* 0x7fe000001e1e8828 */ /* 0x000fd40000000000 */
[----:B------:R-:W-:Y:S02]  /*1c60*/  @!P0 R2UR UR20, R30 ;  /* 0x000000001e1482ca */ /* 0x000fe400000e0000 */
[----:B------:R-:W-:Y:S02]  /*1c70*/  MOV R30, UR11 ;  /* 0x0000000b001e7c02 */ /* 0x000fe40008000f00 */
[----:B------:R-:W-:Y:S01]  /*1c80*/  @!P0 R2UR UR21, R31 ;  /* 0x000000001f1582ca */ /* 0x000fe200000e0000 */
[----:B------:R-:W-:Y:S01]  /*1c90*/  IMAD.U32 R31, RZ, RZ, UR4 ;  /* 0x00000004ff1f7e24 */ /* 0x000fe2000f8e00ff */
[----:B------:R-:W-:Y:S02]  /*1ca0*/  FSETP.GEU.AND P0, PT, |R30|, 1.469367938527859385e-39, PT ;  /* 0x001000001e00780b */ /* 0x000fe40003f0e200 */
[----:B------:R-:W-:-:S05]  /*1cb0*/  MOV R30, R32 ;  /* 0x00000020001e7202 */ /* 0x000fca0000000f00 */
[----:B------:R-:W-:-:S04]  /*1cc0*/  @!UP0 UMOV UR6, UR20 ;  /* 0x0000001400068c82 */ /* 0x000fc80008000000 */
[----:B------:R-:W-:Y:S02]  /*1cd0*/  @!UP0 UMOV UR7, UR21 ;  /* 0x0000001500078c82 */ /* 0x000fe40008000000 */
[----:B------:R-:W0:Y:S01]  /*1ce0*/  MUFU.RCP64H R35, UR7 ;  /* 0x0000000700237d08 */ /* 0x000e220008001800 */
[----:B------:R-:W-:Y:S05]  /*1cf0*/  @P0 BRA `(.L_x_51) ;  /* 0x0000000000340947 */ /* 0x000fea0003800000 */
[----:B------:R-:W-:Y:S01]  /*1d00*/  ULOP3.LUT UR4, UR13, 0x7ff00000, URZ, 0xc0, !UPT ;  /* 0x7ff000000d047892 */ /* 0x000fe2000f8ec0ff */
[----:B------:R-:W-:-:S03]  /*1d10*/  IMAD.MOV.U32 R32, RZ, RZ, RZ ;  /* 0x000000ffff207224 */ /* 0x000fc600078e00ff */
[----:B------:R-:W-:-:S04]  /*1d20*/  UISETP.GE.U32.AND UP1, UPT, UR16, UR4, UPT ;  /* 0x000000041000728c */ /* 0x000fc8000bf26070 */
[----:B------:R-:W-:-:S04]  /*1d30*/  USEL UR4, UR5, 0x63400000, !UP1 ;  /* 0x6340000005047887 */ /* 0x000fc8000c800000 */
[----:B------:R-:W-:-:S04]  /*1d40*/  ULOP3.LUT UR4, UR4, 0x80000000, UR11, 0xf8, !UPT ;  /* 0x8000000004047892 */ /* 0x000fc8000f8ef80b */
[----:B------:R-:W-:-:S06]  /*1d50*/  ULOP3.LUT UR4, UR4, 0x100000, URZ, 0xfc, !UPT ;  /* 0x0010000004047892 */ /* 0x000fcc000f8efcff */
[----:B------:R-:W-:-:S06]  /*1d60*/  IMAD.U32 R33, RZ, RZ, UR4 ;  /* 0x00000004ff217e24 */ /* 0x000fcc000f8e00ff */
[----:B------:R-:W-:-:S10]  /*1d70*/  DFMA R30, R30, 2, -R32 ;  /* 0x400000001e1e782b */ /* 0x000fd40000000820 */
[----:B------:R-:W-:Y:S02]  /*1d80*/  R2UR UR22, R30 ;  /* 0x000000001e1672ca */ /* 0x000fe400000e0000 */
[----:B------:R-:W-:-:S11]  /*1d90*/  R2UR UR23, R31 ;  /* 0x000000001f1772ca */ /* 0x000fd600000e0000 */
[----:B------:R-:W-:Y:S02]  /*1da0*/  MOV R30, UR22 ;  /* 0x00000016001e7c02 */ /* 0x000fe40008000f00 */
[----:B------:R-:W-:Y:S01]  /*1db0*/  IMAD.U32 R31, RZ, RZ, UR23 ;  /* 0x00000017ff1f7e24 */ /* 0x000fe2000f8e00ff */
[----:B------:R-:W-:-:S12]  /*1dc0*/  ULOP3.LUT UR15, UR23, 0x7ff00000, URZ, 0xc0, !UPT ;  /* 0x7ff00000170f7892 */ /* 0x000fd8000f8ec0ff */
.L_x_51:
[----:B------:R-:W-:Y:S01]  /*1dd0*/  IMAD.U32 R32, RZ, RZ, UR6 ;  /* 0x00000006ff207e24 */ /* 0x000fe2000f8e00ff */
[----:B------:R-:W-:Y:S01]  /*1de0*/  MOV R33, UR7 ;  /* 0x0000000700217c02 */ /* 0x000fe20008000f00 */
[----:B------:R-:W-:Y:S01]  /*1df0*/  IMAD.MOV.U32 R34, RZ, RZ, 0x1 ;  /* 0x00000001ff227424 */ /* 0x000fe200078e00ff */
[----:B------:R-:W-:Y:S02]  /*1e00*/  @!UP0 ULOP3.LUT UR14, UR21, 0x7ff00000, URZ, 0xc0, !UPT ;  /* 0x7ff00000150e8892 */ /* 0x000fe4000f8ec0ff */
[----:B------:R-:W-:Y:S02]  /*1e10*/  UIADD3 UR4, UPT, UPT, UR15, -0x1, URZ ;  /* 0xffffffff0f047890 */ /* 0x000fe4000fffe0ff */
[----:B------:R-:W-:Y:S01]  /*1e20*/  UIADD3 UR17, UPT, UPT, UR14, -0x1, URZ ;  /* 0xffffffff0e117890 */ /* 0x000fe2000fffe0ff */
[----:B0-----:R-:W-:Y:S01]  /*1e30*/  DFMA R32, R34, -R32, 1 ;  /* 0x3ff000002220742b */ /* 0x001fe20000000820 */
[----:B------:R-:W-:-:S04]  /*1e40*/  UISETP.GT.U32.AND UP0, UPT, UR4, 0x7feffffe, UPT ;  /* 0x7feffffe0400788c */ /* 0x000fc8000bf04070 */
[----:B------:R-:W-:-:S03]  /*1e50*/  UISETP.GT.U32.OR UP0, UPT, UR17, 0x7feffffe, UP0 ;  /* 0x7feffffe1100788c */ /* 0x000fc60008704470 */
[----:B------:R-:W-:-:S08]  /*1e60*/  DFMA R32, R32, R32, R32 ;  /* 0x000000202020722b */ /* 0x000fd00000000020 */
[----:B------:R-:W-:Y:S01]  /*1e70*/  DFMA R34, R34, R32, R34 ;  /* 0x000000202222722b */ /* 0x000fe20000000022 */
[----:B------:R-:W-:Y:S01]  /*1e80*/  IMAD.U32 R32, RZ, RZ, UR6 ;  /* 0x00000006ff207e24 */ /* 0x000fe2000f8e00ff */
[----:B------:R-:W-:-:S06]  /*1e90*/  MOV R33, UR7 ;  /* 0x0000000700217c02 */ /* 0x000fcc0008000f00 */
[----:B------:R-:W-:-:S08]  /*1ea0*/  DFMA R32, R34, -R32, 1 ;  /* 0x3ff000002220742b */ /* 0x000fd00000000820 */
[----:B------:R-:W-:-:S08]  /*1eb0*/  DFMA R36, R34, R32, R34 ;  /* 0x000000202224722b */ /* 0x000fd00000000022 */
[----:B------:R-:W-:-:S08]  /*1ec0*/  DMUL R34, R36, R30 ;  /* 0x0000001e24227228 */ /* 0x000fd00000000000 */
[----:B------:R-:W-:-:S08]  /*1ed0*/  DFMA R32, R34, -UR6, R30 ;  /* 0x8000000622207c2b */ /* 0x000fd0000800001e */
[----:B------:R-:W-:Y:S01]  /*1ee0*/  DFMA R32, R36, R32, R34 ;  /* 0x000000202420722b */ /* 0x000fe20000000022 */
[----:B------:R-:W-:Y:S10]  /*1ef0*/  BRA.U UP0, `(.L_x_52) ;  /* 0x0000000100907547 */ /* 0x000ff4000b800000 */
[----:B------:R-:W-:Y:S01]  /*1f00*/  ULOP3.LUT UR4, UR13, 0x7ff00000, URZ, 0xc0, !UPT ;  /* 0x7ff000000d047892 */ /* 0x000fe2000f8ec0ff */
[----:B------:R-:W-:-:S03]  /*1f10*/  IMAD.U32 R34, RZ, RZ, UR16 ;  /* 0x00000010ff227e24 */ /* 0x000fc6000f8e00ff */
[----:B------:R-:W-:Y:S02]  /*1f20*/  UISETP.GE.U32.AND UP0, UPT, UR16, UR4, UPT ;  /* 0x000000041000728c */ /* 0x000fe4000bf06070 */
[----:B------:R-:W-:Y:S02]  /*1f30*/  IMAD.U32 R35, RZ, RZ, UR4 ;  /* 0x00000004ff237e24 */ /* 0x000fe4000f8e00ff */
[----:B------:R-:W-:-:S03]  /*1f40*/  USEL UR5, UR5, 0x63400000, !UP0 ;  /* 0x6340000005057887 */ /* 0x000fc6000c000000 */
[----:B------:R-:W-:-:S04]  /*1f50*/  VIADDMNMX R34, R34, -R35, 0xb9600000, !PT ;  /* 0xb960000022227446 */ /* 0x000fc80007800923 */
[----:B------:R-:W-:-:S04]  /*1f60*/  VIMNMX R34, PT, PT, R34, 0x46a00000, PT ;  /* 0x46a0000022227848 */ /* 0x000fc80003fe0100 */
[----:B------:R-:W-:Y:S01]  /*1f70*/  IADD3 R38, PT, PT, R34, -UR5, RZ ;  /* 0x8000000522267c10 */ /* 0x000fe2000fffe0ff */
[----:B------:R-:W-:-:S04]  /*1f80*/  IMAD.MOV.U32 R34, RZ, RZ, RZ ;  /* 0x000000ffff227224 */ /* 0x000fc800078e00ff */
[----:B------:R-:W-:-:S06]  /*1f90*/  VIADD R35, R38, 0x7fe00000 ;  /* 0x7fe0000026237836 */ /* 0x000fcc0000000000 */
[----:B------:R-:W-:-:S10]  /*1fa0*/  DMUL R36, R32, R34 ;  /* 0x0000002220247228 */ /* 0x000fd40000000000 */
[----:B------:R-:W-:Y:S02]  /*1fb0*/  R2UR UR5, R37 ;  /* 0x00000000250572ca */ /* 0x000fe400000e0000 */
[----:B------:R-:W-:-:S11]  /*1fc0*/  R2UR UR4, R36 ;  /* 0x00000000240472ca */ /* 0x000fd600000e0000 */
[----:B------:R-:W-:-:S04]  /*1fd0*/  MOV R36, UR5 ;  /* 0x0000000500247c02 */ /* 0x000fc80008000f00 */
[----:B------:R-:W-:-:S13]  /*1fe0*/  FSETP.GTU.AND P0, PT, |R36|, 1.469367938527859385e-39, PT ;  /* 0x001000002400780b */ /* 0x000fda0003f0c200 */
[----:B------:R-:W-:Y:S05]  /*1ff0*/  @P0 BRA `(.L_x_53) ;  /* 0x0000000000b40947 */ /* 0x000fea0003800000 */
[----:B------:R-:W-:Y:S01]  /*2000*/  DFMA R30, R32, -UR6, R30 ;  /* 0x80000006201e7c2b */ /* 0x000fe2000800001e */
[----:B------:R-:W-:-:S09]  /*2010*/  IMAD.MOV.U32 R34, RZ, RZ, RZ ;  /* 0x000000ffff227224 */ /* 0x000fd200078e00ff */
[----:B------:R-:W-:Y:S02]  /*2020*/  R2UR UR7, R31 ;  /* 0x000000001f0772ca */ /* 0x000fe400000e0000 */
[----:B------:R-:W-:-:S11]  /*2030*/  R2UR UR6, R30 ;  /* 0x000000001e0672ca */ /* 0x000fd600000e0000 */
[----:B------:R-:W-:Y:S01]  /*2040*/  FSETP.NEU.AND P0, PT, RZ, UR7, PT ;  /* 0x00000007ff007c0b */ /* 0x000fe2000bf0d000 */
[----:B------:R-:W-:-:S06]  /*2050*/  ULOP3.LUT UR12, UR7, 0x80000000, UR13, 0x48, !UPT ;  /* 0x80000000070c7892 */ /* 0x000fcc000f8e480d */
[----:B------:R-:W-:-:S06]  /*2060*/  LOP3.LUT R35, R35, UR12, RZ, 0xfc, !PT ;  /* 0x0000000c23237c12 */ /* 0x000fcc000f8efcff */
[----:B------:R-:W-:Y:S05]  /*2070*/  @!P0 BRA `(.L_x_53) ;  /* 0x0000000000948947 */ /* 0x000fea0003800000 */
[----:B------:R-:W-:Y:S01]  /*2080*/  IMAD.MOV R31, RZ, RZ, -R38 ;  /* 0x000000ffff1f7224 */ /* 0x000fe200078e0a26 */
[----:B------:R-:W-:Y:S01]  /*2090*/  MOV R30, RZ ;  /* 0x000000ff001e7202 */ /* 0x000fe20000000f00 */
[----:B------:R-:W-:-:S05]  /*20a0*/  DMUL.RP R34, R32, R34 ;  /* 0x0000002220227228 */ /* 0x000fca0000008000 */
[----:B------:R-:W-:-:S06]  /*20b0*/  DFMA R30, -R30, UR4, R32 ;  /* 0x000000041e1e7c2b */ /* 0x000fcc0008000120 */
[----:B------:R-:W-:-:S04]  /*20c0*/  IADD3 R30, PT, PT, -R38, -0x43300000, RZ ;  /* 0xbcd00000261e7810 */ /* 0x000fc80007ffe1ff */
[----:B------:R-:W-:Y:S02]  /*20d0*/  FSETP.NEU.AND P0, PT, |R31|, R30, PT ;  /* 0x0000001e1f00720b */ /* 0x000fe40003f0d200 */
[----:B------:R-:W-:Y:S02]  /*20e0*/  LOP3.LUT R30, R35, UR12, RZ, 0x3c, !PT ;  /* 0x0000000c231e7c12 */ /* 0x000fe4000f8e3cff */
[----:B------:R-:W-:Y:S02]  /*20f0*/  FSEL R34, R34, UR4, !P0 ;  /* 0x0000000422227c08 */ /* 0x000fe4000c000000 */
[----:B------:R-:W-:Y:S02]  /*2100*/  FSEL R30, R30, UR5, !P0 ;  /* 0x000000051e1e7c08 */ /* 0x000fe4000c000000 */
[----:B------:R-:W-:Y:S02]  /*2110*/  R2UR UR4, R34 ;  /* 0x00000000220472ca */ /* 0x000fe400000e0000 */
[----:B------:R-:W-:Y:S01]  /*2120*/  R2UR UR5, R30 ;  /* 0x000000001e0572ca */ /* 0x000fe200000e0000 */
[----:B------:R-:W-:-:S14]  /*2130*/  BRA `(.L_x_53) ;  /* 0x0000000000647947 */ /* 0x000fdc0003800000 */
.L_x_52:
[----:B------:R-:W-:Y:S02]  /*2140*/  IMAD.U32 R30, RZ, RZ, UR10 ;  /* 0x0000000aff1e7e24 */ /* 0x000fe4000f8e00ff */
[----:B------:R-:W-:-:S06]  /*2150*/  IMAD.U32 R31, RZ, RZ, UR11 ;  /* 0x0000000bff1f7e24 */ /* 0x000fcc000f8e00ff */
[----:B------:R-:W-:-:S14]  /*2160*/  DSETP.NAN.AND P0, PT, R30, UR10, PT ;  /* 0x0000000a1e007e2a */ /* 0x000fdc000bf08000 */
[----:B------:R-:W-:Y:S05]  /*2170*/  @P0 BRA `(.L_x_54) ;  /* 0x00000000004c0947 */ /* 0x000fea0003800000 */
[----:B------:R-:W-:Y:S01]  /*2180*/  MOV R30, UR12 ;  /* 0x0000000c001e7c02 */ /* 0x000fe20008000f00 */
[----:B------:R-:W-:-:S06]  /*2190*/  IMAD.U32 R31, RZ, RZ, UR13 ;  /* 0x0000000dff1f7e24 */ /* 0x000fcc000f8e00ff */
[----:B------:R-:W-:-:S14]  /*21a0*/  DSETP.NAN.AND P0, PT, R30, UR12, PT ;  /* 0x0000000c1e007e2a */ /* 0x000fdc000bf08000 */
[----:B------:R-:W-:Y:S05]  /*21b0*/  @P0 BRA `(.L_x_55) ;  /* 0x0000000000300947 */ /* 0x000fea0003800000 */
[----:B------:R-:W-:Y:S01]  /*21c0*/  UISETP.NE.AND UP0, UPT, UR15, UR14, UPT ;  /* 0x0000000e0f00728c */ /* 0x000fe2000bf05270 */
[----:B------:R-:W-:Y:S01]  /*21d0*/  UMOV UR4, 0x0 ;  /* 0x0000000000047882 */ /* 0x000fe20000000000 */
[----:B------:R-:W-:-:S07]  /*21e0*/  UMOV UR5, 0xfff80000 ;  /* 0xfff8000000057882 */ /* 0x000fce0000000000 */
[----:B------:R-:W-:Y:S05]  /*21f0*/  BRA.U !UP0, `(.L_x_53) ;  /* 0x0000000108347547 */ /* 0x000fea000b800000 */
[----:B------:R-:W-:Y:S02]  /*2200*/  UISETP.NE.AND UP0, UPT, UR15, 0x7ff00000, UPT ;  /* 0x7ff000000f00788c */ /* 0x000fe4000bf05270 */
[----:B------:R-:W-:Y:S02]  /*2210*/  ULOP3.LUT UR5, UR11, 0x80000000, UR13, 0x48, !UPT ;  /* 0x800000000b057892 */ /* 0x000fe4000f8e480d */
[----:B------:R-:W-:-:S11]  /*2220*/  UISETP.EQ.OR UP0, UPT, UR14, URZ, !UP0 ;  /* 0x000000ff0e00728c */ /* 0x000fd6000c702670 */
[----:B------:R-:W-:Y:S01]  /*2230*/  @UP0 ULOP3.LUT UR6, UR5, 0x7ff00000, URZ, 0xfc, !UPT ;  /* 0x7ff0000005060892 */ /* 0x000fe2000f8efcff */
[----:B------:R-:W-:Y:S01]  /*2240*/  @!UP0 UMOV UR4, URZ ;  /* 0x000000ff00048c82 */ /* 0x000fe20008000000 */
[----:B------:R-:W-:-:S05]  /*2250*/  @UP0 UMOV UR4, URZ ;  /* 0x000000ff00040c82 */ /* 0x000fca0008000000 */
[----:B------:R-:W-:Y:S01]  /*2260*/  @UP0 UMOV UR5, UR6 ;  /* 0x0000000600050c82 */ /* 0x000fe20008000000 */
[----:B------:R-:W-:Y:S05]  /*2270*/  BRA `(.L_x_53) ;  /* 0x0000000000147947 */ /* 0x000fea0003800000 */
.L_x_55:
[----:B------:R-:W-:Y:S01]  /*2280*/  ULOP3.LUT UR5, UR13, 0x80000, URZ, 0xfc, !UPT ;  /* 0x000800000d057892 */ /* 0x000fe2000f8efcff */
[----:B------:R-:W-:Y:S01]  /*2290*/  UMOV UR4, UR12 ;  /* 0x0000000c00047c82 */ /* 0x000fe20008000000 */
[----:B------:R-:W-:Y:S10]  /*22a0*/  BRA `(.L_x_53) ;  /* 0x0000000000087947 */ /* 0x000ff40003800000 */
.L_x_54:
[----:B------:R-:W-:Y:S01]  /*22b0*/  ULOP3.LUT UR5, UR11, 0x80000, URZ, 0xfc, !UPT ;  /* 0x000800000b057892 */ /* 0x000fe2000f8efcff */
[----:B------:R-:W-:-:S11]  /*22c0*/  UMOV UR4, UR10 ;  /* 0x0000000a00047c82 */ /* 0x000fd60008000000 */
.L_x_53:
[----:B------:R-:W-:Y:S01]  /*22d0*/  IMAD.MOV.U32 R30, RZ, RZ, R8 ;  /* 0x000000ffff1e7224 */ /* 0x000fe200078e0008 */
[----:B------:R-:W-:-:S04]  /*22e0*/  MOV R31, 0x0 ;  /* 0x00000000001f7802 */ /* 0x000fc80000000f00 */
[----:B------:R-:W-:Y:S05]  /*22f0*/  RET.REL.NODEC R30 `(_Z14inmersa_kerneliiiiddPiS_S_PdS0_S0_S0_S0_S0_) ;  /* 0xffffffdc1e407950 */ /* 0x000fea0003c3ffff */
        .weak           $__internal_3_$__cuda_sm20_dsqrt_rn_f64_mediumpath_v1
        .type           $__internal_3_$__cuda_sm20_dsqrt_rn_f64_mediumpath_v1,@function
        .size           $__internal_3_$__cuda_sm20_dsqrt_rn_f64_mediumpath_v1,(.L_x_64 - $__internal_3_$__cuda_sm20_dsqrt_rn_f64_mediumpath_v1)
$__internal_3_$__cuda_sm20_dsqrt_rn_f64_mediumpath_v1:
[----:B------:R-:W-:Y:S01]  /*2300*/  ISETP.GE.U32.AND P0, PT, R30, -0x3400000, PT ;  /* 0xfcc000001e00780c */ /* 0x000fe20003f06070 */
[----:B------:R-:W-:Y:S01]  /*2310*/  BSSY.RECONVERGENT B1, `(.L_x_56) ;  /* 0x0000024000017945 */ /* 0x000fe20003800200 */
[----:B------:R-:W-:-:S11]  /*2320*/  IMAD.MOV.U32 R22, RZ, RZ, R26 ;  /* 0x000000ffff167224 */ /* 0x000fd600078e001a */
[----:B------:R-:W-:Y:S05]  /*2330*/  @!P0 BRA `(.L_x_57) ;  /* 0x0000000000208947 */ /* 0x000fea0003800000 */
[----:B------:R-:W-:-:S10]  /*2340*/  DFMA.RM R18, R20, R22, R18 ;  /* 0x000000161412722b */ /* 0x000fd40000004012 */
[----:B------:R-:W-:-:S05]  /*2350*/  IADD3 R2, P0, PT, R18, 0x1, RZ ;  /* 0x0000000112027810 */ /* 0x000fca0007f1e0ff */
[----:B------:R-:W-:-:S06]  /*2360*/  IMAD.X R3, RZ, RZ, R19, P0 ;  /* 0x000000ffff037224 */ /* 0x000fcc00000e0613 */
[----:B------:R-:W-:-:S08]  /*2370*/  DFMA.RP R32, -R18, R2, R32 ;  /* 0x000000021220722b */ /* 0x000fd00000008120 */
[----:B------:R-:W-:-:S06]  /*2380*/  DSETP.GT.AND P0, PT, R32, RZ, PT ;  /* 0x000000ff2000722a */ /* 0x000fcc0003f04000 */
[----:B------:R-:W-:Y:S02]  /*2390*/  FSEL R2, R2, R18, P0 ;  /* 0x0000001202027208 */ /* 0x000fe40000000000 */
[----:B------:R-:W-:Y:S01]  /*23a0*/  FSEL R3, R3, R19, P0 ;  /* 0x0000001303037208 */ /* 0x000fe20000000000 */
[----:B------:R-:W-:Y:S06]  /*23b0*/  BRA `(.L_x_58) ;  /* 0x0000000000647947 */ /* 0x000fec0003800000 */
.L_x_57:
[----:B------:R-:W-:-:S14]  /*23c0*/  DSETP.NE.AND P0, PT, R32, RZ, PT ;  /* 0x000000ff2000722a */ /* 0x000fdc0003f05000 */
[----:B------:R-:W-:Y:S05]  /*23d0*/  @!P0 BRA `(.L_x_59) ;  /* 0x0000000000588947 */ /* 0x000fea0003800000 */
[----:B------:R-:W-:-:S13]  /*23e0*/  ISETP.GE.AND P0, PT, R33, RZ, PT ;  /* 0x000000ff2100720c */ /* 0x000fda0003f06270 */
[----:B------:R-:W-:Y:S01]  /*23f0*/  @!P0 MOV R2, 0x0 ;  /* 0x0000000000028802 */ /* 0x000fe20000000f00 */
[----:B------:R-:W-:Y:S01]  /*2400*/  @!P0 IMAD.MOV.U32 R3, RZ, RZ, -0x80000 ;  /* 0xfff80000ff038424 */ /* 0x000fe200078e00ff */
[----:B------:R-:W-:Y:S06]  /*2410*/  @!P0 BRA `(.L_x_58) ;  /* 0x00000000004c8947 */ /* 0x000fec0003800000 */
[----:B------:R-:W-:-:S13]  /*2420*/  ISETP.GT.AND P0, PT, R33, 0x7fefffff, PT ;  /* 0x7fefffff2100780c */ /* 0x000fda0003f04270 */
[----:B------:R-:W-:Y:S05]  /*2430*/  @P0 BRA `(.L_x_59) ;  /* 0x0000000000400947 */ /* 0x000fea0003800000 */
[----:B------:R-:W-:Y:S01]  /*2440*/  DMUL R22, R32, 8.11296384146066816958e+31 ;  /* 0x4690000020167828 */ /* 0x000fe20000000000 */
[----:B------:R-:W-:Y:S01]  /*2450*/  IMAD.MOV.U32 R2, RZ, RZ, RZ ;  /* 0x000000ffff027224 */ /* 0x000fe200078e00ff */
[----:B------:R-:W-:Y:S01]  /*2460*/  MOV R20, 0x0 ;  /* 0x0000000000147802 */ /* 0x000fe20000000f00 */
[----:B------:R-:W-:-:S03]  /*2470*/  IMAD.MOV.U32 R21, RZ, RZ, 0x3fd80000 ;  /* 0x3fd80000ff157424 */ /* 0x000fc600078e00ff */
[----:B------:R-:W0:Y:S02]  /*2480*/  MUFU.RSQ64H R3, R23 ;  /* 0x0000001700037308 */ /* 0x000e240000001c00 */
[----:B0-----:R-:W-:-:S08]  /*2490*/  DMUL R18, R2, R2 ;  /* 0x0000000202127228 */ /* 0x001fd00000000000 */
[----:B------:R-:W-:-:S08]  /*24a0*/  DFMA R18, R22, -R18, 1 ;  /* 0x3ff000001612742b */ /* 0x000fd00000000812 */
[----:B------:R-:W-:Y:S02]  /*24b0*/  DFMA R20, R18, R20, 0.5 ;  /* 0x3fe000001214742b */ /* 0x000fe40000000014 */
[----:B------:R-:W-:-:S08]  /*24c0*/  DMUL R18, R2, R18 ;  /* 0x0000001202127228 */ /* 0x000fd00000000000 */
[----:B------:R-:W-:-:S08]  /*24d0*/  DFMA R18, R20, R18, R2 ;  /* 0x000000121412722b */ /* 0x000fd00000000002 */
[----:B------:R-:W-:Y:S02]  /*24e0*/  DMUL R2, R22, R18 ;  /* 0x0000001216027228 */ /* 0x000fe40000000000 */
[----:B------:R-:W-:-:S06]  /*24f0*/  VIADD R19, R19, 0xfff00000 ;  /* 0xfff0000013137836 */ /* 0x000fcc0000000000 */
[----:B------:R-:W-:-:S08]  /*2500*/  DFMA R20, R2, -R2, R22 ;  /* 0x800000020214722b */ /* 0x000fd00000000016 */
[----:B------:R-:W-:-:S10]  /*2510*/  DFMA R2, R18, R20, R2 ;  /* 0x000000141202722b */ /* 0x000fd40000000002 */
[----:B------:R-:W-:Y:S01]  /*2520*/  IADD3 R3, PT, PT, R3, -0x3500000, RZ ;  /* 0xfcb0000003037810 */ /* 0x000fe20007ffe0ff */
[----:B------:R-:W-:Y:S06]  /*2530*/  BRA `(.L_x_58) ;  /* 0x0000000000047947 */ /* 0x000fec0003800000 */
.L_x_59:
[----:B------:R-:W-:-:S11]  /*2540*/  DADD R2, R32, R32 ;  /* 0x0000000020027229 */ /* 0x000fd60000000020 */
.L_x_58:
[----:B------:R-:W-:Y:S05]  /*2550*/  BSYNC.RECONVERGENT B1 ;  /* 0x0000000000017941 */ /* 0x000fea0003800200 */
.L_x_56:
[----:B------:R-:W-:Y:S01]  /*2560*/  IMAD.MOV.U32 R18, RZ, RZ, R2 ;  /* 0x000000ffff127224 */ /* 0x000fe200078e0002 */
[----:B------:R-:W-:Y:S01]  /*2570*/  MOV R2, R8 ;  /* 0x0000000800027202 */ /* 0x000fe20000000f00 */
[----:B------:R-:W-:Y:S02]  /*2580*/  IMAD.MOV.U32 R19, RZ, RZ, R3 ;  /* 0x000000ffff137224 */ /* 0x000fe400078e0003 */
[----:B------:R-:W-:-:S04]  /*2590*/  IMAD.MOV.U32 R3, RZ, RZ, 0x0 ;  /* 0x00000000ff037424 */ /* 0x000fc800078e00ff */
[----:B------:R-:W-:Y:S05]  /*25a0*/  RET.REL.NODEC R2 `(_Z14inmersa_kerneliiiiddPiS_S_PdS0_S0_S0_S0_S0_) ;  /* 0xffffffd802947950 */ /* 0x000fea0003c3ffff */
.L_x_60:
        /* <DEDUP_REMOVED lines=13> */
.L_x_64:


//--------------------- .nv.shared.reserved.0     --------------------------
	.section	.nv.shared.reserved.0,"aw",@nobits
	.weak		__nv_reservedSMEM_offset_0_alias
	.size		__nv_reservedSMEM_offset_0_alias, 0, 64
	.other		__nv_reservedSMEM_offset_0_alias,@"STO_CUDA_RESERVED_SHARED STV_DEFAULT"
__nv_reservedSMEM_offset_0_alias:
	.zero		0
	.zero		64


//--------------------- .nv.constant0._Z16apply_BCs_kerneliiPdS_ --------------------------
	.section	.nv.constant0._Z16apply_BCs_kerneliiPdS_,"a",@progbits
	.sectionflags	@""
	.align	4
.nv.constant0._Z16apply_BCs_kerneliiPdS_:
	.zero		920


//--------------------- .nv.constant0._Z11suma_kerneliiPdS_ --------------------------
	.section	.nv.constant0._Z11suma_kerneliiPdS_,"a",@progbits
	.sectionflags	@""
	.align	4
.nv.constant0._Z11suma_kerneliiPdS_:
	.zero		920


//--------------------- .nv.constant0._Z15restrict_kerneliiiPdS_ --------------------------
	.section	.nv.constant0._Z15restrict_kerneliiiPdS_,"a",@progbits
	.sectionflags	@""
	.align	4
.nv.constant0._Z15restrict_kerneliiiPdS_:
	.zero		928


//--------------------- .nv.constant0._Z12relax_kerneliiiddddPdS_S_S_S_S_i --------------------------
	.section	.nv.constant0._Z12relax_kerneliiiddddPdS_S_S_S_S_i,"a",@progbits
	.sectionflags	@""
	.align	4
.nv.constant0._Z12relax_kerneliiiddddPdS_S_S_S_S_i:
	.zero		996


//--------------------- .nv.constant0._Z14inmersa_kerneliiiiddPiS_S_PdS0_S0_S0_S0_S0_ --------------------------
	.section	.nv.constant0._Z14inmersa_kerneliiiiddPiS_S_PdS0_S0_S0_S0_S0_,"a",@progbits
	.sectionflags	@""
	.align	4
.nv.constant0._Z14inmersa_kerneliiiiddPiS_S_PdS0_S0_S0_S0_S0_:
	.zero		1000


//--------------------- SYMBOLS --------------------------

	.type		.nv.reservedSmem.offset0,@object
	.size		.nv.reservedSmem.offset0,0x4
